	.target	sm_90a

	.elftype	@"ET_EXEC"


//--------------------- .note.nv.tkinfo           --------------------------
	.section	.note.nv.tkinfo,"",@"SHT_NOTE"
	.sectionflags	@"SHF_NOTE_NV_TKINFO"
	.tkinfo
        /*0018*/ 	.word	0x00000002
        /*0030*/ 	.string	""
        /*0030*/ 	.string	"ptxas"
        /*0030*/ 	.string	"Cuda compilation tools, release 13.0, V13.0.88"
        /*0030*/ 	.string	"Build cuda_13.0.r13.0/compiler.36424714_0"
        /*0030*/ 	.string	"-arch sm_90a -m 64 "



//--------------------- .note.nv.cuinfo           --------------------------
	.section	.note.nv.cuinfo,"",@"SHT_NOTE"
	.sectionflags	@"SHF_NOTE_NV_CUINFO"
        /*0018*/ 	.short	0x0002
        /*001a*/ 	.short	0x005a
        /*001c*/ 	.short	0x0082
	.zero		2


//--------------------- .nv.info                  --------------------------
	.section	.nv.info,"",@"SHT_CUDA_INFO"
	.align	4


	//----- nvinfo : EIATTR_REGCOUNT
	.align		4
        /*0000*/ 	.byte	0x04, 0x2f
        /*0002*/ 	.short	(.L_12 - .L_11)
	.align		4
.L_11:
        /*0004*/ 	.word	index@(_ZN7cutlass13device_kernelINS_4gemm6kernel13GemmUniversalIN4cute5tupleIJiiiiEEENS1_10collective13CollectiveMmaINS1_37MainloopSm90TmaGmmaWarpSpecializedFP8ILi4ENS5_IJNS4_1CILi2EEENSA_ILi1EEESC_EEENS1_35KernelTmaWarpSpecializedCooperativeEEENS5_IJNSA_ILi192EEENSA_ILi8EEENSA_ILi256EEEEEENS_12float_e4m3_tENS5_IJlSC_lEEESK_SL_NS4_8TiledMMAINS4_8MMA_AtomIJNS4_4SM904GMMA29MMA_64x8x32_F32E4M3E4M3_SS_TNILNSP_7ScaleInE1ELSR_1EEEEEENS4_6LayoutISD_NS5_IJSC_NSA_ILi0EEESV_EEEEENS5_IJNS4_10UnderscoreESY_SY_EEEEENS4_13SM90_TMA_LOADENS4_14ComposedLayoutINS4_7SwizzleILi3ELi4ELi3EEENS4_18smem_ptr_flag_bitsILi8EEENSU_INS5_IJSH_NSA_ILi128EEEEEENS5_IJS17_SC_EEEEEEEvNS4_8identityENS4_23SM90_TMA_LOAD_MULTICASTES1B_vS1C_EENS_8epilogue10collective6detail29Sm90TmaWarpSpecializedAdapterINS1G_15DefaultEpilogueISK_SL_SL_NS1F_6thread17LinearCombinationISK_Li1EffLNS1K_9ScaleType4KindE0ELNS_15FloatRoundStyleE2ESK_EENS1_15EpilogueDefaultEEEEEvvEEEEvNT_6ParamsE)
        /*0008*/ 	.word	0x000000a8


	//----- nvinfo : EIATTR_FRAME_SIZE
	.align		4
.L_12:
        /*000c*/ 	.byte	0x04, 0x11
        /*000e*/ 	.short	(.L_14 - .L_13)
	.align		4
.L_13:
        /*0010*/ 	.word	index@(_ZN7cutlass13device_kernelINS_4gemm6kernel13GemmUniversalIN4cute5tupleIJiiiiEEENS1_10collective13CollectiveMmaINS1_37MainloopSm90TmaGmmaWarpSpecializedFP8ILi4ENS5_IJNS4_1CILi2EEENSA_ILi1EEESC_EEENS1_35KernelTmaWarpSpecializedCooperativeEEENS5_IJNSA_ILi192EEENSA_ILi8EEENSA_ILi256EEEEEENS_12float_e4m3_tENS5_IJlSC_lEEESK_SL_NS4_8TiledMMAINS4_8MMA_AtomIJNS4_4SM904GMMA29MMA_64x8x32_F32E4M3E4M3_SS_TNILNSP_7ScaleInE1ELSR_1EEEEEENS4_6LayoutISD_NS5_IJSC_NSA_ILi0EEESV_EEEEENS5_IJNS4_10UnderscoreESY_SY_EEEEENS4_13SM90_TMA_LOADENS4_14ComposedLayoutINS4_7SwizzleILi3ELi4ELi3EEENS4_18smem_ptr_flag_bitsILi8EEENSU_INS5_IJSH_NSA_ILi128EEEEEENS5_IJS17_SC_EEEEEEEvNS4_8identityENS4_23SM90_TMA_LOAD_MULTICASTES1B_vS1C_EENS_8epilogue10collective6detail29Sm90TmaWarpSpecializedAdapterINS1G_15DefaultEpilogueISK_SL_SL_NS1F_6thread17LinearCombinationISK_Li1EffLNS1K_9ScaleType4KindE0ELNS_15FloatRoundStyleE2ESK_EENS1_15EpilogueDefaultEEEEEvvEEEEvNT_6ParamsE)
        /*0014*/ 	.word	0x00000000


	//----- nvinfo : EIATTR_MIN_STACK_SIZE
	.align		4
.L_14:
        /*0018*/ 	.byte	0x04, 0x12
        /*001a*/ 	.short	(.L_16 - .L_15)
	.align		4
.L_15:
        /*001c*/ 	.word	index@(_ZN7cutlass13device_kernelINS_4gemm6kernel13GemmUniversalIN4cute5tupleIJiiiiEEENS1_10collective13CollectiveMmaINS1_37MainloopSm90TmaGmmaWarpSpecializedFP8ILi4ENS5_IJNS4_1CILi2EEENSA_ILi1EEESC_EEENS1_35KernelTmaWarpSpecializedCooperativeEEENS5_IJNSA_ILi192EEENSA_ILi8EEENSA_ILi256EEEEEENS_12float_e4m3_tENS5_IJlSC_lEEESK_SL_NS4_8TiledMMAINS4_8MMA_AtomIJNS4_4SM904GMMA29MMA_64x8x32_F32E4M3E4M3_SS_TNILNSP_7ScaleInE1ELSR_1EEEEEENS4_6LayoutISD_NS5_IJSC_NSA_ILi0EEESV_EEEEENS5_IJNS4_10UnderscoreESY_SY_EEEEENS4_13SM90_TMA_LOADENS4_14ComposedLayoutINS4_7SwizzleILi3ELi4ELi3EEENS4_18smem_ptr_flag_bitsILi8EEENSU_INS5_IJSH_NSA_ILi128EEEEEENS5_IJS17_SC_EEEEEEEvNS4_8identityENS4_23SM90_TMA_LOAD_MULTICASTES1B_vS1C_EENS_8epilogue10collective6detail29Sm90TmaWarpSpecializedAdapterINS1G_15DefaultEpilogueISK_SL_SL_NS1F_6thread17LinearCombinationISK_Li1EffLNS1K_9ScaleType4KindE0ELNS_15FloatRoundStyleE2ESK_EENS1_15EpilogueDefaultEEEEEvvEEEEvNT_6ParamsE)
        /*0020*/ 	.word	0x00000000
.L_16:


//--------------------- .nv.compat                --------------------------
	.section	.nv.compat,"",@"SHT_CUDA_COMPAT_INFO"
	.align	4
        /*0000*/ 	.byte	0x02, 0x09, 0x01, 0x00, 0x02, 0x02, 0x04, 0x00, 0x02, 0x05, 0x05, 0x00, 0x03, 0x07, 0x01, 0x01
        /*0010*/ 	.byte	0x02, 0x03, 0x01, 0x00, 0x02, 0x06, 0x01, 0x00, 0x04, 0x0b, 0x08, 0x00, 0x00, 0x00, 0x00, 0x00
        /*0020*/ 	.byte	0x00, 0x00, 0x00, 0x00


//--------------------- .nv.info._ZN7cutlass13device_kernelINS_4gemm6kernel13GemmUniversalIN4cute5tupleIJiiiiEEENS1_10collective13CollectiveMmaINS1_37MainloopSm90TmaGmmaWarpSpecializedFP8ILi4ENS5_IJNS4_1CILi2EEENSA_ILi1EEESC_EEENS1_35KernelTmaWarpSpecializedCooperativeEEENS5_IJNSA_ILi192EEENSA_ILi8EEENSA_ILi256EEEEEENS_12float_e4m3_tENS5_IJlSC_lEEESK_SL_NS4_8TiledMMAINS4_8MMA_AtomIJNS4_4SM904GMMA29MMA_64x8x32_F32E4M3E4M3_SS_TNILNSP_7ScaleInE1ELSR_1EEEEEENS4_6LayoutISD_NS5_IJSC_NSA_ILi0EEESV_EEEEENS5_IJNS4_10UnderscoreESY_SY_EEEEENS4_13SM90_TMA_LOADENS4_14ComposedLayoutINS4_7SwizzleILi3ELi4ELi3EEENS4_18smem_ptr_flag_bitsILi8EEENSU_INS5_IJSH_NSA_ILi128EEEEEENS5_IJS17_SC_EEEEEEEvNS4_8identityENS4_23SM90_TMA_LOAD_MULTICASTES1B_vS1C_EENS_8epilogue10collective6detail29Sm90TmaWarpSpecializedAdapterINS1G_15DefaultEpilogueISK_SL_SL_NS1F_6thread17LinearCombinationISK_Li1EffLNS1K_9ScaleType4KindE0ELNS_15FloatRoundStyleE2ESK_EENS1_15EpilogueDefaultEEEEEvvEEEEvNT_6ParamsE --------------------------
	.section	.nv.info._ZN7cutlass13device_kernelINS_4gemm6kernel13GemmUniversalIN4cute5tupleIJiiiiEEENS1_10collective13CollectiveMmaINS1_37MainloopSm90TmaGmmaWarpSpecializedFP8ILi4ENS5_IJNS4_1CILi2EEENSA_ILi1EEESC_EEENS1_35KernelTmaWarpSpecializedCooperativeEEENS5_IJNSA_ILi192EEENSA_ILi8EEENSA_ILi256EEEEEENS_12float_e4m3_tENS5_IJlSC_lEEESK_SL_NS4_8TiledMMAINS4_8MMA_AtomIJNS4_4SM904GMMA29MMA_64x8x32_F32E4M3E4M3_SS_TNILNSP_7ScaleInE1ELSR_1EEEEEENS4_6LayoutISD_NS5_IJSC_NSA_ILi0EEESV_EEEEENS5_IJNS4_10UnderscoreESY_SY_EEEEENS4_13SM90_TMA_LOADENS4_14ComposedLayoutINS4_7SwizzleILi3ELi4ELi3EEENS4_18smem_ptr_flag_bitsILi8EEENSU_INS5_IJSH_NSA_ILi128EEEEEENS5_IJS17_SC_EEEEEEEvNS4_8identityENS4_23SM90_TMA_LOAD_MULTICASTES1B_vS1C_EENS_8epilogue10collective6detail29Sm90TmaWarpSpecializedAdapterINS1G_15DefaultEpilogueISK_SL_SL_NS1F_6thread17LinearCombinationISK_Li1EffLNS1K_9ScaleType4KindE0ELNS_15FloatRoundStyleE2ESK_EENS1_15EpilogueDefaultEEEEEvvEEEEvNT_6ParamsE,"",@"SHT_CUDA_INFO"
	.sectionflags	@""
	.align	4


	//----- nvinfo : EIATTR_CUDA_API_VERSION
	.align		4
        /*0000*/ 	.byte	0x04, 0x37
        /*0002*/ 	.short	(.L_18 - .L_17)
.L_17:
        /*0004*/ 	.word	0x00000082


	//----- nvinfo : EIATTR_KPARAM_INFO
	.align		4
.L_18:
        /*0008*/ 	.byte	0x04, 0x17
        /*000a*/ 	.short	(.L_20 - .L_19)
.L_19:
        /*000c*/ 	.word	0x00000000
        /*0010*/ 	.short	0x0000
        /*0012*/ 	.short	0x0070
        /*0014*/ 	.byte	0x00, 0xf0, 0x01, 0x10


	//----- nvinfo : EIATTR_SPARSE_MMA_MASK
	.align		4
.L_20:
        /*0018*/ 	.byte	0x03, 0x50
        /*001a*/ 	.short	0x0000


	//----- nvinfo : EIATTR_MAXREG_COUNT
	.align		4
        /*001c*/ 	.byte	0x03, 0x1b
        /*001e*/ 	.short	0x00a8


	//----- nvinfo : EIATTR_NUM_BARRIERS
	.align		4
        /*0020*/ 	.byte	0x02, 0x4c
        /*0022*/ 	.byte	0x01
	.zero		1


	//----- nvinfo : EIATTR_MERCURY_ISA_VERSION
	.align		4
        /*0024*/ 	.byte	0x03, 0x5f
        /*0026*/ 	.short	0x0101


	//----- nvinfo : EIATTR_INT_WARP_WIDE_INSTR_OFFSETS
	.align		4
        /*0028*/ 	.byte	0x04, 0x31
        /*002a*/ 	.short	(.L_22 - .L_21)


	//   ....[0]....
.L_21:
        /*002c*/ 	.word	0x000004a0


	//   ....[1]....
        /*0030*/ 	.word	0x000004c0


	//   ....[2]....
        /*0034*/ 	.word	0x00000670


	//   ....[3]....
        /*0038*/ 	.word	0x000026f0


	//----- nvinfo : EIATTR_COOP_GROUP_MASK_REGIDS
	.align		4
.L_22:
        /*003c*/ 	.byte	0x04, 0x29
        /*003e*/ 	.short	(.L_24 - .L_23)


	//   ....[0]....
.L_23:
        /*0040*/ 	.word	0xffffffff


	//   ....[1]....
        /*0044*/ 	.word	0xffffffff


	//   ....[2]....
        /*0048*/ 	.word	0xffffffff


	//   ....[3]....
        /*004c*/ 	.word	0xffffffff


	//   ....[4]....
        /*0050*/ 	.word	0xffffffff


	//   ....[5]....
        /*0054*/ 	.word	0xffffffff


	//----- nvinfo : EIATTR_COOP_GROUP_INSTR_OFFSETS
	.align		4
.L_24:
        /*0058*/ 	.byte	0x04, 0x28
        /*005a*/ 	.short	(.L_26 - .L_25)


	//   ....[0]....
.L_25:
        /*005c*/ 	.word	0x00000060


	//   ....[1]....
        /*0060*/ 	.word	0x00000070


	//   ....[2]....
        /*0064*/ 	.word	0x00000130


	//   ....[3]....
        /*0068*/ 	.word	0x000002d0


	//   ....[4]....
        /*006c*/ 	.word	0x00000800


	//   ....[5]....
        /*0070*/ 	.word	0x000013f0


	//----- nvinfo : EIATTR_REG_RECONFIG
	.align		4
.L_26:
        /*0074*/ 	.byte	0x01, 0x54
	.zero		2


	//----- nvinfo : EIATTR_MBARRIER_INSTR_OFFSETS
	.align		4
        /*0078*/ 	.byte	0x04, 0x39
        /*007a*/ 	.short	(.L_28 - .L_27)


	//   ....[0]....
.L_27:
        /*007c*/ 	.word	0x00000230
        /*0080*/ 	.word	0x000000ff
        /*0084*/ 	.word	0x00000000
        /*0088*/ 	.short	0x0100
        /*008a*/ 	.byte	0x08
	.zero		1


	//   ....[1]....
        /*008c*/ 	.word	0x00000240
        /*0090*/ 	.word	0x000000ff
        /*0094*/ 	.word	0x00000020
        /*0098*/ 	.short	0x0100
        /*009a*/ 	.byte	0x08
	.zero		1


	//   ....[2]....
        /*009c*/ 	.word	0x00000250
        /*00a0*/ 	.word	0x000000ff
        /*00a4*/ 	.word	0x00000008
        /*00a8*/ 	.short	0x0100
        /*00aa*/ 	.byte	0x08
	.zero		1


	//   ....[3]....
        /*00ac*/ 	.word	0x00000260
        /*00b0*/ 	.word	0x000000ff
        /*00b4*/ 	.word	0x00000028
        /*00b8*/ 	.short	0x0100
        /*00ba*/ 	.byte	0x08
	.zero		1


	//   ....[4]....
        /*00bc*/ 	.word	0x00000270
        /*00c0*/ 	.word	0x000000ff
        /*00c4*/ 	.word	0x00000010
        /*00c8*/ 	.short	0x0100
        /*00ca*/ 	.byte	0x08
	.zero		1


	//   ....[5]....
        /*00cc*/ 	.word	0x00000280
        /*00d0*/ 	.word	0x000000ff
        /*00d4*/ 	.word	0x00000030
        /*00d8*/ 	.short	0x0100
        /*00da*/ 	.byte	0x08
	.zero		1


	//   ....[6]....
        /*00dc*/ 	.word	0x00000290
        /*00e0*/ 	.word	0x000000ff
        /*00e4*/ 	.word	0x00000018
        /*00e8*/ 	.short	0x0100
        /*00ea*/ 	.byte	0x08
	.zero		1


	//   ....[7]....
        /*00ec*/ 	.word	0x000002a0
        /*00f0*/ 	.word	0x000000ff
        /*00f4*/ 	.word	0x00000038
        /*00f8*/ 	.short	0x0100
        /*00fa*/ 	.byte	0x08
	.zero		1


	//   ....[8]....
        /*00fc*/ 	.word	0x00000710
        /*0100*/ 	.word	0x000000ff
        /*0104*/ 	.word	0x00000050
        /*0108*/ 	.short	0x0100
        /*010a*/ 	.byte	0x06
	.zero		1


	//   ....[9]....
        /*010c*/ 	.word	0x000007a0
        /*0110*/ 	.word	0x000000ff
        /*0114*/ 	.word	0x00000058
        /*0118*/ 	.short	0x0100
        /*011a*/ 	.byte	0x06
	.zero		1


	//   ....[10]....
        /*011c*/ 	.word	0x000015b0
        /*0120*/ 	.word	0x000000ff
        /*0124*/ 	.word	0x00000000
        /*0128*/ 	.short	0x010a
        /*012a*/ 	.byte	0x06
	.zero		1


	//   ....[11]....
        /*012c*/ 	.word	0x000015f0
        /*0130*/ 	.word	0x000000ff
        /*0134*/ 	.word	0x00000000
        /*0138*/ 	.short	0x010a
        /*013a*/ 	.byte	0x06
	.zero		1


	//   ....[12]....
        /*013c*/ 	.word	0x00001db0
        /*0140*/ 	.word	0x000000ff
        /*0144*/ 	.word	0x00000000
        /*0148*/ 	.short	0x010a
        /*014a*/ 	.byte	0x0a
	.zero		1


	//   ....[13]....
        /*014c*/ 	.word	0x00001df0
        /*0150*/ 	.word	0x000000ff
        /*0154*/ 	.word	0x00000000
        /*0158*/ 	.short	0x010a
        /*015a*/ 	.byte	0x0a
	.zero		1


	//   ....[14]....
        /*015c*/ 	.word	0x00002490
        /*0160*/ 	.word	0x0000000e
        /*0164*/ 	.word	0x00000000
        /*0168*/ 	.short	0x0101
        /*016a*/ 	.byte	0x3f
	.zero		1


	//   ....[15]....
        /*016c*/ 	.word	0x00002760
        /*0170*/ 	.word	0x0000000c
        /*0174*/ 	.word	0x00000000
        /*0178*/ 	.short	0x0101
        /*017a*/ 	.byte	0x3f
	.zero		1


	//   ....[16]....
        /*017c*/ 	.word	0x00004500
        /*0180*/ 	.word	0x00000015
        /*0184*/ 	.word	0x00000020
        /*0188*/ 	.short	0x010a
        /*018a*/ 	.byte	0x3f
	.zero		1


	//   ....[17]....
        /*018c*/ 	.word	0x00004980
        /*0190*/ 	.word	0x00000003
        /*0194*/ 	.word	0x00000058
        /*0198*/ 	.short	0x0101
        /*019a*/ 	.byte	0x3f
	.zero		1


	//   ....[18]....
        /*019c*/ 	.word	0x000050b0
        /*01a0*/ 	.word	0x00000005
        /*01a4*/ 	.word	0x00000000
        /*01a8*/ 	.short	0x010a
        /*01aa*/ 	.byte	0x3f
	.zero		1


	//   ....[19]....
        /*01ac*/ 	.word	0x00005130
        /*01b0*/ 	.word	0x00000007
        /*01b4*/ 	.word	0x00000000
        /*01b8*/ 	.short	0x010a
        /*01ba*/ 	.byte	0x3f
	.zero		1


	//   ....[20]....
        /*01bc*/ 	.word	0x000051c0
        /*01c0*/ 	.word	0x00000006
        /*01c4*/ 	.word	0x00000000
        /*01c8*/ 	.short	0x010a
        /*01ca*/ 	.byte	0x3f
	.zero		1


	//   ....[21]....
        /*01cc*/ 	.word	0x00005250
        /*01d0*/ 	.word	0x00000003
        /*01d4*/ 	.word	0x00000000
        /*01d8*/ 	.short	0x010a
        /*01da*/ 	.byte	0x3f
	.zero		1


	//   ....[22]....
        /*01dc*/ 	.word	0x000052c0
        /*01e0*/ 	.word	0x0000000d
        /*01e4*/ 	.word	0x00000000
        /*01e8*/ 	.short	0x010a
        /*01ea*/ 	.byte	0x3f
	.zero		1


	//   ....[23]....
        /*01ec*/ 	.word	0x00005320
        /*01f0*/ 	.word	0x00000011
        /*01f4*/ 	.word	0x00000000
        /*01f8*/ 	.short	0x010a
        /*01fa*/ 	.byte	0x3f
	.zero		1


	//   ....[24]....
        /*01fc*/ 	.word	0x000053f0
        /*0200*/ 	.word	0x00000015
        /*0204*/ 	.word	0x00000020
        /*0208*/ 	.short	0x010a
        /*020a*/ 	.byte	0x3f
	.zero		1


	//   ....[25]....
        /*020c*/ 	.word	0x000054c0
        /*0210*/ 	.word	0x00000005
        /*0214*/ 	.word	0x00000000
        /*0218*/ 	.short	0x010a
        /*021a*/ 	.byte	0x3f
	.zero		1


	//   ....[26]....
        /*021c*/ 	.word	0x00005510
        /*0220*/ 	.word	0x00000007
        /*0224*/ 	.word	0x00000000
        /*0228*/ 	.short	0x010a
        /*022a*/ 	.byte	0x3f
	.zero		1


	//   ....[27]....
        /*022c*/ 	.word	0x00005560
        /*0230*/ 	.word	0x00000006
        /*0234*/ 	.word	0x00000000
        /*0238*/ 	.short	0x010a
        /*023a*/ 	.byte	0x3f
	.zero		1


	//----- nvinfo : EIATTR_NUM_MBARRIERS
	.align		4
.L_28:
        /*023c*/ 	.byte	0x03, 0x38
        /*023e*/ 	.short	0x000a


	//----- nvinfo : EIATTR_EXIT_INSTR_OFFSETS
	.align		4
        /*0240*/ 	.byte	0x04, 0x1c
        /*0242*/ 	.short	(.L_30 - .L_29)


	//   ....[0]....
.L_29:
        /*0244*/ 	.word	0x000009d0


	//   ....[1]....
        /*0248*/ 	.word	0x000011c0


	//   ....[2]....
        /*024c*/ 	.word	0x00003c80


	//   ....[3]....
        /*0250*/ 	.word	0x000041e0


	//   ....[4]....
        /*0254*/ 	.word	0x000052a0


	//----- nvinfo : EIATTR_MAX_THREADS
	.align		4
.L_30:
        /*0258*/ 	.byte	0x04, 0x05
        /*025a*/ 	.short	(.L_32 - .L_31)
.L_31:
        /*025c*/ 	.word	0x00000180
        /*0260*/ 	.word	0x00000001
        /*0264*/ 	.word	0x00000001


	//----- nvinfo : EIATTR_CRS_STACK_SIZE
	.align		4
.L_32:
        /*0268*/ 	.byte	0x04, 0x1e
        /*026a*/ 	.short	(.L_34 - .L_33)
.L_33:
        /*026c*/ 	.word	0x00000000


	//----- nvinfo : EIATTR_CBANK_PARAM_SIZE
	.align		4
.L_34:
        /*0270*/ 	.byte	0x03, 0x19
        /*0272*/ 	.short	0x0470


	//----- nvinfo : EIATTR_PARAM_CBANK
	.align		4
        /*0274*/ 	.byte	0x04, 0x0a
        /*0276*/ 	.short	(.L_36 - .L_35)
	.align		4
.L_35:
        /*0278*/ 	.word	index@(.nv.constant0._ZN7cutlass13device_kernelINS_4gemm6kernel13GemmUniversalIN4cute5tupleIJiiiiEEENS1_10collective13CollectiveMmaINS1_37MainloopSm90TmaGmmaWarpSpecializedFP8ILi4ENS5_IJNS4_1CILi2EEENSA_ILi1EEESC_EEENS1_35KernelTmaWarpSpecializedCooperativeEEENS5_IJNSA_ILi192EEENSA_ILi8EEENSA_ILi256EEEEEENS_12float_e4m3_tENS5_IJlSC_lEEESK_SL_NS4_8TiledMMAINS4_8MMA_AtomIJNS4_4SM904GMMA29MMA_64x8x32_F32E4M3E4M3_SS_TNILNSP_7ScaleInE1ELSR_1EEEEEENS4_6LayoutISD_NS5_IJSC_NSA_ILi0EEESV_EEEEENS5_IJNS4_10UnderscoreESY_SY_EEEEENS4_13SM90_TMA_LOADENS4_14ComposedLayoutINS4_7SwizzleILi3ELi4ELi3EEENS4_18smem_ptr_flag_bitsILi8EEENSU_INS5_IJSH_NSA_ILi128EEEEEENS5_IJS17_SC_EEEEEEEvNS4_8identityENS4_23SM90_TMA_LOAD_MULTICASTES1B_vS1C_EENS_8epilogue10collective6detail29Sm90TmaWarpSpecializedAdapterINS1G_15DefaultEpilogueISK_SL_SL_NS1F_6thread17LinearCombinationISK_Li1EffLNS1K_9ScaleType4KindE0ELNS_15FloatRoundStyleE2ESK_EENS1_15EpilogueDefaultEEEEEvvEEEEvNT_6ParamsE)
        /*027c*/ 	.short	0x0210
        /*027e*/ 	.short	0x0470


	//----- nvinfo : EIATTR_SW_WAR
	.align		4
.L_36:
        /*0280*/ 	.byte	0x04, 0x36
        /*0282*/ 	.short	(.L_38 - .L_37)
.L_37:
        /*0284*/ 	.word	0x00000008
.L_38:


//--------------------- .nv.callgraph             --------------------------
	.section	.nv.callgraph,"",@"SHT_CUDA_CALLGRAPH"
	.align	4
	.sectionentsize	8
	.align		4
        /*0000*/ 	.word	0x00000000
	.align		4
        /*0004*/ 	.word	0xffffffff
	.align		4
        /*0008*/ 	.word	0x00000000
	.align		4
        /*000c*/ 	.word	0xfffffffe
	.align		4
        /*0010*/ 	.word	0x00000000
	.align		4
        /*0014*/ 	.word	0xfffffffd
	.align		4
        /*0018*/ 	.word	0x00000000
	.align		4
        /*001c*/ 	.word	0xfffffffc


//--------------------- .nv.constant4             --------------------------
	.section	.nv.constant4,"a",@progbits
	.align	8
	.align		8
.nv.constant4:
        /*0000*/ 	.dword	_ZN39_INTERNAL_273b69e9_4_k_cu_d05a6eab_91934cuda3std3__45__cpo5beginE
	.align		8
        /*0008*/ 	.dword	_ZN39_INTERNAL_273b69e9_4_k_cu_d05a6eab_91934cuda3std3__45__cpo3endE
	.align		8
        /*0010*/ 	.dword	_ZN39_INTERNAL_273b69e9_4_k_cu_d05a6eab_91934cuda3std3__45__cpo6cbeginE
	.align		8
        /*0018*/ 	.dword	_ZN39_INTERNAL_273b69e9_4_k_cu_d05a6eab_91934cuda3std3__45__cpo4cendE
	.align		8
        /*0020*/ 	.dword	_ZN39_INTERNAL_273b69e9_4_k_cu_d05a6eab_91934cuda3std3__441_GLOBAL__N__273b69e9_4_k_cu_d05a6eab_91936ignoreE
	.align		8
        /*0028*/ 	.dword	_ZN39_INTERNAL_273b69e9_4_k_cu_d05a6eab_91934cuda3std3__419piecewise_constructE
	.align		8
        /*0030*/ 	.dword	_ZN39_INTERNAL_273b69e9_4_k_cu_d05a6eab_91934cuda3std3__48in_placeE
	.align		8
        /*0038*/ 	.dword	_ZN39_INTERNAL_273b69e9_4_k_cu_d05a6eab_91934cuda3std6ranges3__45__cpo4swapE
	.align		8
        /*0040*/ 	.dword	_ZN39_INTERNAL_273b69e9_4_k_cu_d05a6eab_91934cuda3std6ranges3__45__cpo9iter_moveE
	.align		8
        /*0048*/ 	.dword	_ZN39_INTERNAL_273b69e9_4_k_cu_d05a6eab_91934cute7productE
	.align		8
        /*0050*/ 	.dword	_ZN39_INTERNAL_273b69e9_4_k_cu_d05a6eab_91934cute1_E


//--------------------- .text._ZN7cutlass13device_kernelINS_4gemm6kernel13GemmUniversalIN4cute5tupleIJiiiiEEENS1_10collective13CollectiveMmaINS1_37MainloopSm90TmaGmmaWarpSpecializedFP8ILi4ENS5_IJNS4_1CILi2EEENSA_ILi1EEESC_EEENS1_35KernelTmaWarpSpecializedCooperativeEEENS5_IJNSA_ILi192EEENSA_ILi8EEENSA_ILi256EEEEEENS_12float_e4m3_tENS5_IJlSC_lEEESK_SL_NS4_8TiledMMAINS4_8MMA_AtomIJNS4_4SM904GMMA29MMA_64x8x32_F32E4M3E4M3_SS_TNILNSP_7ScaleInE1ELSR_1EEEEEENS4_6LayoutISD_NS5_IJSC_NSA_ILi0EEESV_EEEEENS5_IJNS4_10UnderscoreESY_SY_EEEEENS4_13SM90_TMA_LOADENS4_14ComposedLayoutINS4_7SwizzleILi3ELi4ELi3EEENS4_18smem_ptr_flag_bitsILi8EEENSU_INS5_IJSH_NSA_ILi128EEEEEENS5_IJS17_SC_EEEEEEEvNS4_8identityENS4_23SM90_TMA_LOAD_MULTICASTES1B_vS1C_EENS_8epilogue10collective6detail29Sm90TmaWarpSpecializedAdapterINS1G_15DefaultEpilogueISK_SL_SL_NS1F_6thread17LinearCombinationISK_Li1EffLNS1K_9ScaleType4KindE0ELNS_15FloatRoundStyleE2ESK_EENS1_15EpilogueDefaultEEEEEvvEEEEvNT_6ParamsE --------------------------
	.section	.text._ZN7cutlass13device_kernelINS_4gemm6kernel13GemmUniversalIN4cute5tupleIJiiiiEEENS1_10collective13CollectiveMmaINS1_37MainloopSm90TmaGmmaWarpSpecializedFP8ILi4ENS5_IJNS4_1CILi2EEENSA_ILi1EEESC_EEENS1_35KernelTmaWarpSpecializedCooperativeEEENS5_IJNSA_ILi192EEENSA_ILi8EEENSA_ILi256EEEEEENS_12float_e4m3_tENS5_IJlSC_lEEESK_SL_NS4_8TiledMMAINS4_8MMA_AtomIJNS4_4SM904GMMA29MMA_64x8x32_F32E4M3E4M3_SS_TNILNSP_7ScaleInE1ELSR_1EEEEEENS4_6LayoutISD_NS5_IJSC_NSA_ILi0EEESV_EEEEENS5_IJNS4_10UnderscoreESY_SY_EEEEENS4_13SM90_TMA_LOADENS4_14ComposedLayoutINS4_7SwizzleILi3ELi4ELi3EEENS4_18smem_ptr_flag_bitsILi8EEENSU_INS5_IJSH_NSA_ILi128EEEEEENS5_IJS17_SC_EEEEEEEvNS4_8identityENS4_23SM90_TMA_LOAD_MULTICASTES1B_vS1C_EENS_8epilogue10collective6detail29Sm90TmaWarpSpecializedAdapterINS1G_15DefaultEpilogueISK_SL_SL_NS1F_6thread17LinearCombinationISK_Li1EffLNS1K_9ScaleType4KindE0ELNS_15FloatRoundStyleE2ESK_EENS1_15EpilogueDefaultEEEEEvvEEEEvNT_6ParamsE,"ax",@progbits
	.align	128
.text._ZN7cutlass13device_kernelINS_4gemm6kernel13GemmUniversalIN4cute5tupleIJiiiiEEENS1_10collective13CollectiveMmaINS1_37MainloopSm90TmaGmmaWarpSpecializedFP8ILi4ENS5_IJNS4_1CILi2EEENSA_ILi1EEESC_EEENS1_35KernelTmaWarpSpecializedCooperativeEEENS5_IJNSA_ILi192EEENSA_ILi8EEENSA_ILi256EEEEEENS_12float_e4m3_tENS5_IJlSC_lEEESK_SL_NS4_8TiledMMAINS4_8MMA_AtomIJNS4_4SM904GMMA29MMA_64x8x32_F32E4M3E4M3_SS_TNILNSP_7ScaleInE1ELSR_1EEEEEENS4_6LayoutISD_NS5_IJSC_NSA_ILi0EEESV_EEEEENS5_IJNS4_10UnderscoreESY_SY_EEEEENS4_13SM90_TMA_LOADENS4_14ComposedLayoutINS4_7SwizzleILi3ELi4ELi3EEENS4_18smem_ptr_flag_bitsILi8EEENSU_INS5_IJSH_NSA_ILi128EEEEEENS5_IJS17_SC_EEEEEEEvNS4_8identityENS4_23SM90_TMA_LOAD_MULTICASTES1B_vS1C_EENS_8epilogue10collective6detail29Sm90TmaWarpSpecializedAdapterINS1G_15DefaultEpilogueISK_SL_SL_NS1F_6thread17LinearCombinationISK_Li1EffLNS1K_9ScaleType4KindE0ELNS_15FloatRoundStyleE2ESK_EENS1_15EpilogueDefaultEEEEEvvEEEEvNT_6ParamsE:
        .type           _ZN7cutlass13device_kernelINS_4gemm6kernel13GemmUniversalIN4cute5tupleIJiiiiEEENS1_10collective13CollectiveMmaINS1_37MainloopSm90TmaGmmaWarpSpecializedFP8ILi4ENS5_IJNS4_1CILi2EEENSA_ILi1EEESC_EEENS1_35KernelTmaWarpSpecializedCooperativeEEENS5_IJNSA_ILi192EEENSA_ILi8EEENSA_ILi256EEEEEENS_12float_e4m3_tENS5_IJlSC_lEEESK_SL_NS4_8TiledMMAINS4_8MMA_AtomIJNS4_4SM904GMMA29MMA_64x8x32_F32E4M3E4M3_SS_TNILNSP_7ScaleInE1ELSR_1EEEEEENS4_6LayoutISD_NS5_IJSC_NSA_ILi0EEESV_EEEEENS5_IJNS4_10UnderscoreESY_SY_EEEEENS4_13SM90_TMA_LOADENS4_14ComposedLayoutINS4_7SwizzleILi3ELi4ELi3EEENS4_18smem_ptr_flag_bitsILi8EEENSU_INS5_IJSH_NSA_ILi128EEEEEENS5_IJS17_SC_EEEEEEEvNS4_8identityENS4_23SM90_TMA_LOAD_MULTICASTES1B_vS1C_EENS_8epilogue10collective6detail29Sm90TmaWarpSpecializedAdapterINS1G_15DefaultEpilogueISK_SL_SL_NS1F_6thread17LinearCombinationISK_Li1EffLNS1K_9ScaleType4KindE0ELNS_15FloatRoundStyleE2ESK_EENS1_15EpilogueDefaultEEEEEvvEEEEvNT_6ParamsE,@function
        .size           _ZN7cutlass13device_kernelINS_4gemm6kernel13GemmUniversalIN4cute5tupleIJiiiiEEENS1_10collective13CollectiveMmaINS1_37MainloopSm90TmaGmmaWarpSpecializedFP8ILi4ENS5_IJNS4_1CILi2EEENSA_ILi1EEESC_EEENS1_35KernelTmaWarpSpecializedCooperativeEEENS5_IJNSA_ILi192EEENSA_ILi8EEENSA_ILi256EEEEEENS_12float_e4m3_tENS5_IJlSC_lEEESK_SL_NS4_8TiledMMAINS4_8MMA_AtomIJNS4_4SM904GMMA29MMA_64x8x32_F32E4M3E4M3_SS_TNILNSP_7ScaleInE1ELSR_1EEEEEENS4_6LayoutISD_NS5_IJSC_NSA_ILi0EEESV_EEEEENS5_IJNS4_10UnderscoreESY_SY_EEEEENS4_13SM90_TMA_LOADENS4_14ComposedLayoutINS4_7SwizzleILi3ELi4ELi3EEENS4_18smem_ptr_flag_bitsILi8EEENSU_INS5_IJSH_NSA_ILi128EEEEEENS5_IJS17_SC_EEEEEEEvNS4_8identityENS4_23SM90_TMA_LOAD_MULTICASTES1B_vS1C_EENS_8epilogue10collective6detail29Sm90TmaWarpSpecializedAdapterINS1G_15DefaultEpilogueISK_SL_SL_NS1F_6thread17LinearCombinationISK_Li1EffLNS1K_9ScaleType4KindE0ELNS_15FloatRoundStyleE2ESK_EENS1_15EpilogueDefaultEEEEEvvEEEEvNT_6ParamsE,(.L_x_92 - _ZN7cutlass13device_kernelINS_4gemm6kernel13GemmUniversalIN4cute5tupleIJiiiiEEENS1_10collective13CollectiveMmaINS1_37MainloopSm90TmaGmmaWarpSpecializedFP8ILi4ENS5_IJNS4_1CILi2EEENSA_ILi1EEESC_EEENS1_35KernelTmaWarpSpecializedCooperativeEEENS5_IJNSA_ILi192EEENSA_ILi8EEENSA_ILi256EEEEEENS_12float_e4m3_tENS5_IJlSC_lEEESK_SL_NS4_8TiledMMAINS4_8MMA_AtomIJNS4_4SM904GMMA29MMA_64x8x32_F32E4M3E4M3_SS_TNILNSP_7ScaleInE1ELSR_1EEEEEENS4_6LayoutISD_NS5_IJSC_NSA_ILi0EEESV_EEEEENS5_IJNS4_10UnderscoreESY_SY_EEEEENS4_13SM90_TMA_LOADENS4_14ComposedLayoutINS4_7SwizzleILi3ELi4ELi3EEENS4_18smem_ptr_flag_bitsILi8EEENSU_INS5_IJSH_NSA_ILi128EEEEEENS5_IJS17_SC_EEEEEEEvNS4_8identityENS4_23SM90_TMA_LOAD_MULTICASTES1B_vS1C_EENS_8epilogue10collective6detail29Sm90TmaWarpSpecializedAdapterINS1G_15DefaultEpilogueISK_SL_SL_NS1F_6thread17LinearCombinationISK_Li1EffLNS1K_9ScaleType4KindE0ELNS_15FloatRoundStyleE2ESK_EENS1_15EpilogueDefaultEEEEEvvEEEEvNT_6ParamsE)
        .other          _ZN7cutlass13device_kernelINS_4gemm6kernel13GemmUniversalIN4cute5tupleIJiiiiEEENS1_10collective13CollectiveMmaINS1_37MainloopSm90TmaGmmaWarpSpecializedFP8ILi4ENS5_IJNS4_1CILi2EEENSA_ILi1EEESC_EEENS1_35KernelTmaWarpSpecializedCooperativeEEENS5_IJNSA_ILi192EEENSA_ILi8EEENSA_ILi256EEEEEENS_12float_e4m3_tENS5_IJlSC_lEEESK_SL_NS4_8TiledMMAINS4_8MMA_AtomIJNS4_4SM904GMMA29MMA_64x8x32_F32E4M3E4M3_SS_TNILNSP_7ScaleInE1ELSR_1EEEEEENS4_6LayoutISD_NS5_IJSC_NSA_ILi0EEESV_EEEEENS5_IJNS4_10UnderscoreESY_SY_EEEEENS4_13SM90_TMA_LOADENS4_14ComposedLayoutINS4_7SwizzleILi3ELi4ELi3EEENS4_18smem_ptr_flag_bitsILi8EEENSU_INS5_IJSH_NSA_ILi128EEEEEENS5_IJS17_SC_EEEEEEEvNS4_8identityENS4_23SM90_TMA_LOAD_MULTICASTES1B_vS1C_EENS_8epilogue10collective6detail29Sm90TmaWarpSpecializedAdapterINS1G_15DefaultEpilogueISK_SL_SL_NS1F_6thread17LinearCombinationISK_Li1EffLNS1K_9ScaleType4KindE0ELNS_15FloatRoundStyleE2ESK_EENS1_15EpilogueDefaultEEEEEvvEEEEvNT_6ParamsE,@"STO_CUDA_ENTRY STV_DEFAULT"
_ZN7cutlass13device_kernelINS_4gemm6kernel13GemmUniversalIN4cute5tupleIJiiiiEEENS1_10collective13CollectiveMmaINS1_37MainloopSm90TmaGmmaWarpSpecializedFP8ILi4ENS5_IJNS4_1CILi2EEENSA_ILi1EEESC_EEENS1_35KernelTmaWarpSpecializedCooperativeEEENS5_IJNSA_ILi192EEENSA_ILi8EEENSA_ILi256EEEEEENS_12float_e4m3_tENS5_IJlSC_lEEESK_SL_NS4_8TiledMMAINS4_8MMA_AtomIJNS4_4SM904GMMA29MMA_64x8x32_F32E4M3E4M3_SS_TNILNSP_7ScaleInE1ELSR_1EEEEEENS4_6LayoutISD_NS5_IJSC_NSA_ILi0EEESV_EEEEENS5_IJNS4_10UnderscoreESY_SY_EEEEENS4_13SM90_TMA_LOADENS4_14ComposedLayoutINS4_7SwizzleILi3ELi4ELi3EEENS4_18smem_ptr_flag_bitsILi8EEENSU_INS5_IJSH_NSA_ILi128EEEEEENS5_IJS17_SC_EEEEEEEvNS4_8identityENS4_23SM90_TMA_LOAD_MULTICASTES1B_vS1C_EENS_8epilogue10collective6detail29Sm90TmaWarpSpecializedAdapterINS1G_15DefaultEpilogueISK_SL_SL_NS1F_6thread17LinearCombinationISK_Li1EffLNS1K_9ScaleType4KindE0ELNS_15FloatRoundStyleE2ESK_EENS1_15EpilogueDefaultEEEEEvvEEEEvNT_6ParamsE:
[----:B------:R-:W-:Y:S01]  /*0000*/  LDC R1, c[0x0][0x28] ;  /* 0x00000a00ff017b82 */ /* 0x000fe20000000800 */
[----:B------:R-:W0:Y:S01]  /*0010*/  S2R R3, SR_TID.X ;  /* 0x0000000000037919 */ /* 0x000e220000002100 */
[----:B------:R-:W-:Y:S01]  /*0020*/  ELECT P0, URZ, PT ;  /* 0x00000000003f782f */ /* 0x000fe20003800000 */
[----:B------:R-:W-:Y:S01]  /*0030*/  BSSY B0, `(.L_x_0) ;  /* 0x000000f000007945 */ /* 0x000fe20003800000 */
[--C-:B0-----:R-:W-:Y:S02]  /*0040*/  SHF.R.U32.HI R0, RZ, 0x5, R3.reuse ;  /* 0x00000005ff007819 */ /* 0x101fe40000011603 */
[----:B------:R-:W-:-:S03]  /*0050*/  SHF.R.U32.HI R12, RZ, 0x7, R3 ;  /* 0x00000007ff0c7819 */ /* 0x000fc60000011603 */
[----:B------:R-:W0:Y:S04]  /*0060*/  SHFL.IDX PT, R2, R0, RZ, 0x1f ;  /* 0x00001fff00027589 */ /* 0x000e2800000e0000 */
[----:B------:R1:W2:Y:S01]  /*0070*/  SHFL.IDX PT, R5, R12, RZ, 0x1f ;  /* 0x00001fff0c057589 */ /* 0x0002a200000e0000 */
[----:B0-----:R-:W-:-:S13]  /*0080*/  ISETP.NE.OR P0, PT, R2, RZ, !P0 ;  /* 0x000000ff0200720c */ /* 0x001fda0004705670 */
[----:B-12---:R-:W-:Y:S05]  /*0090*/  @P0 BRA `(.L_x_1) ;  /* 0x0000000000200947 */ /* 0x006fea0003800000 */
[----:B------:R-:W-:Y:S02]  /*00a0*/  ULDC.64 UR4, c[0x0][0x198] ;  /* 0x0000660000047ab9 */ /* 0x000fe40000000a00 */
[----:B------:R-:W-:Y:S02]  /*00b0*/  UIADD3 UR6, UP0, UR4, 0xf0, URZ ;  /* 0x000000f004067890 */ /* 0x000fe4000ff1e03f */
[----:B------:R-:W-:Y:S02]  /*00c0*/  UIADD3 UR4, UP1, UR4, 0x1f0, URZ ;  /* 0x000001f004047890 */ /* 0x000fe4000ff3e03f */
[----:B------:R-:W-:Y:S02]  /*00d0*/  UIADD3.X UR7, URZ, UR5, URZ, UP0, !UPT ;  /* 0x000000053f077290 */ /* 0x000fe400087fe43f */
[----:B------:R-:W-:-:S07]  /*00e0*/  UIADD3.X UR5, URZ, UR5, URZ, UP1, !UPT ;  /* 0x000000053f057290 */ /* 0x000fce0008ffe43f */
[----:B------:R0:W-:Y:S02]  /*00f0*/  UTMACCTL.PF [UR6] ;  /* 0x00000000060079b9 */ /* 0x0001e40008040000 */
[----:B------:R0:W-:Y:S02]  /*0100*/  UTMACCTL.PF [UR4] ;  /* 0x00000000040079b9 */ /* 0x0001e40008040000 */
[----:B0-----:R-:W-:Y:S01]  /*0110*/  NOP ;  /* 0x0000000000007918 */ /* 0x001fe20000000000 */
.L_x_1:
[----:B------:R-:W-:Y:S05]  /*0120*/  BSYNC B0 ;  /* 0x0000000000007941 */ /* 0x000fea0003800000 */
.L_x_0:
[----:B------:R-:W0:Y:S02]  /*0130*/  SHFL.IDX PT, R6, R0, RZ, 0x1f ;  /* 0x00001fff00067589 */ /* 0x000e2400000e0000 */
[----:B0-----:R-:W-:-:S13]  /*0140*/  ISETP.NE.AND P0, PT, R6, RZ, PT ;  /* 0x000000ff0600720c */ /* 0x001fda0003f05270 */
[----:B------:R-:W-:Y:S05]  /*0150*/  @P0 BRA `(.L_x_2) ;  /* 0x0000000000580947 */ /* 0x000fea0003800000 */
[----:B------:R-:W0:Y:S01]  /*0160*/  S2UR UR8, SR_CgaCtaId ;  /* 0x00000000000879c3 */ /* 0x000e220000008800 */
[----:B------:R-:W-:Y:S01]  /*0170*/  UMOV UR4, 0x400 ;  /* 0x0000040000047882 */ /* 0x000fe20000000000 */
[----:B------:R-:W-:Y:S01]  /*0180*/  UMOV UR5, 0x1 ;  /* 0x0000000100057882 */ /* 0x000fe20000000000 */
[----:B------:R-:W-:Y:S01]  /*0190*/  UMOV UR6, 0x4 ;  /* 0x0000000400067882 */ /* 0x000fe20000000000 */
[----:B------:R-:W-:Y:S01]  /*01a0*/  ELECT P0, URZ, PT ;  /* 0x00000000003f782f */ /* 0x000fe20003800000 */
[----:B------:R-:W-:-:S04]  /*01b0*/  UIADD3 UR6, -UR6, 0x100000, URZ ;  /* 0x0010000006067890 */ /* 0x000fc8000fffe13f */
[----:B------:R-:W-:Y:S02]  /*01c0*/  USHF.L.U32 UR7, UR6, 0xb, URZ ;  /* 0x0000000b06077899 */ /* 0x000fe4000800063f */
[----:B------:R-:W-:Y:S02]  /*01d0*/  USHF.L.U32 UR6, UR6, 0x1, URZ ;  /* 0x0000000106067899 */ /* 0x000fe4000800063f */
[----:B0-----:R-:W-:Y:S02]  /*01e0*/  ULEA UR8, UR8, UR4, 0x18 ;  /* 0x0000000408087291 */ /* 0x001fe4000f8ec03f */
[----:B------:R-:W-:-:S04]  /*01f0*/  UIADD3 UR4, -UR5, 0x100000, URZ ;  /* 0x0010000005047890 */ /* 0x000fc8000fffe13f */
[----:B------:R-:W-:Y:S02]  /*0200*/  USHF.L.U32 UR5, UR4, 0xb, URZ ;  /* 0x0000000b04057899 */ /* 0x000fe4000800063f */
[----:B------:R-:W-:Y:S01]  /*0210*/  USHF.L.U32 UR4, UR4, 0x1, URZ ;  /* 0x0000000104047899 */ /* 0x000fe2000800063f */
[----:B------:R-:W0:Y:S11]  /*0220*/  FENCE.VIEW.ASYNC.S ;  /* 0x00000000000073c6 */ /* 0x000e360000000000 */
[----:B0-----:R0:W1:Y:S01]  /*0230*/  SYNCS.EXCH.64 URZ, [UR8], UR4 ;  /* 0x00000004083f75b2 */ /* 0x0010620008000100 */
[----:B------:R0:W2:Y:S01]  /*0240*/  SYNCS.EXCH.64 URZ, [UR8+0x20], UR6 ;  /* 0x00002006083f75b2 */ /* 0x0000a20008000100 */
[----:B------:R0:W3:Y:S01]  /*0250*/  SYNCS.EXCH.64 URZ, [UR8+0x8], UR4 ;  /* 0x00000804083f75b2 */ /* 0x0000e20008000100 */
[----:B------:R0:W4:Y:S01]  /*0260*/  SYNCS.EXCH.64 URZ, [UR8+0x28], UR6 ;  /* 0x00002806083f75b2 */ /* 0x0001220008000100 */
[----:B------:R0:W0:Y:S01]  /*0270*/  SYNCS.EXCH.64 URZ, [UR8+0x10], UR4 ;  /* 0x00001004083f75b2 */ /* 0x0000220008000100 */
[----:B------:R0:W0:Y:S01]  /*0280*/  SYNCS.EXCH.64 URZ, [UR8+0x30], UR6 ;  /* 0x00003006083f75b2 */ /* 0x0000220008000100 */
[----:B------:R0:W0:Y:S01]  /*0290*/  SYNCS.EXCH.64 URZ, [UR8+0x18], UR4 ;  /* 0x00001804083f75b2 */ /* 0x0000220008000100 */
[----:B------:R0:W0:Y:S01]  /*02a0*/  SYNCS.EXCH.64 URZ, [UR8+0x38], UR6 ;  /* 0x00003806083f75b2 */ /* 0x0000220008000100 */
[----:B------:R-:W-:Y:S01]  /*02b0*/  NOP ;  /* 0x0000000000007918 */ /* 0x000fe20000000000 */
.L_x_2:
[----:B------:R-:W-:Y:S01]  /*02c0*/  SHF.R.S32.HI R4, RZ, 0x1f, R3 ;  /* 0x0000001fff047819 */ /* 0x000fe20000011403 */
[----:B------:R-:W5:Y:S01]  /*02d0*/  SHFL.IDX PT, R0, R0, RZ, 0x1f ;  /* 0x00001fff00007589 */ /* 0x000f6200000e0000 */
[----:B0-----:R-:W0:Y:S01]  /*02e0*/  S2UR UR8, SR_CTAID.X ;  /* 0x00000000000879c3 */ /* 0x001e220000002500 */
[----:B------:R-:W-:Y:S02]  /*02f0*/  ELECT P0, URZ, PT ;  /* 0x00000000003f782f */ /* 0x000fe40003800000 */
[----:B------:R-:W-:Y:S01]  /*0300*/  LEA.HI R4, R4, R3, RZ, 0x7 ;  /* 0x0000000304047211 */ /* 0x000fe200078f38ff */
[----:B------:R-:W-:Y:S01]  /*0310*/  ULDC UR4, c[0x0][0x150] ;  /* 0x0000540000047ab9 */ /* 0x000fe20000000800 */
[----:B------:R-:W-:Y:S01]  /*0320*/  SHF.R.S32.HI R9, RZ, 0x1f, R6 ;  /* 0x0000001fff097819 */ /* 0x000fe20000011406 */
[----:B------:R-:W-:Y:S01]  /*0330*/  VIADD R18, R5, 0xffffffff ;  /* 0xffffffff05127836 */ /* 0x000fe20000000000 */
[----:B------:R-:W-:Y:S01]  /*0340*/  LOP3.LUT R4, R4, 0xffffff80, RZ, 0xc0, !PT ;  /* 0xffffff8004047812 */ /* 0x000fe200078ec0ff */
[----:B------:R-:W-:Y:S01]  /*0350*/  NOP ;  /* 0x0000000000007918 */ /* 0x000fe20000000000 */
[----:B------:R-:W-:Y:S01]  /*0360*/  LEA.HI R9, R9, R6, RZ, 0x2 ;  /* 0x0000000609097211 */ /* 0x000fe200078f10ff */
[----:B------:R-:W1:Y:S01]  /*0370*/  LDC R11, c[0x0][0x144] ;  /* 0x00005100ff0b7b82 */ /* 0x000e620000000800 */
[----:B------:R-:W-:Y:S01]  /*0380*/  NOP ;  /* 0x0000000000007918 */ /* 0x000fe20000000000 */
[----:B------:R-:W-:Y:S01]  /*0390*/  IMAD.IADD R8, R3, 0x1, -R4 ;  /* 0x0000000103087824 */ /* 0x000fe200078e0a04 */
[----:B------:R-:W-:Y:S01]  /*03a0*/  LOP3.LUT R9, R9, 0x3ffffffc, RZ, 0xc0, !PT ;  /* 0x3ffffffc09097812 */ /* 0x000fe200078ec0ff */
[----:B------:R-:W2:Y:S01]  /*03b0*/  S2R R4, SR_CTAID.Y ;  /* 0x0000000000047919 */ /* 0x000ea20000002600 */
[----:B------:R-:W-:-:S02]  /*03c0*/  ISETP.GE.U32.AND P6, PT, R18, 0x2, PT ;  /* 0x000000021200780c */ /* 0x000fc40003fc6070 */
[----:B------:R-:W-:Y:S01]  /*03d0*/  SHF.R.S32.HI R7, RZ, 0x1f, R8 ;  /* 0x0000001fff077819 */ /* 0x000fe20000011408 */
[----:B------:R-:W-:Y:S01]  /*03e0*/  IMAD.IADD R6, R6, 0x1, -R9 ;  /* 0x0000000106067824 */ /* 0x000fe200078e0a09 */
[----:B------:R-:W3:Y:S01]  /*03f0*/  LDC R15, c[0x0][0x140] ;  /* 0x00005000ff0f7b82 */ /* 0x000ee20000000800 */
[----:B------:R-:W-:Y:S02]  /*0400*/  ISETP.NE.AND P4, PT, R5, RZ, PT ;  /* 0x000000ff0500720c */ /* 0x000fe40003f85270 */
[----:B------:R-:W-:Y:S02]  /*0410*/  LEA.HI R7, R7, R8, RZ, 0x3 ;  /* 0x0000000807077211 */ /* 0x000fe400078f18ff */
[----:B-----5:R-:W-:Y:S02]  /*0420*/  ISETP.NE.OR P0, PT, R0, RZ, !P0 ;  /* 0x000000ff0000720c */ /* 0x020fe40004705670 */
[--C-:B------:R-:W-:Y:S01]  /*0430*/  SHF.R.S32.HI R0, RZ, 0x3, R7.reuse ;  /* 0x00000003ff007819 */ /* 0x100fe20000011407 */
[----:B------:R-:W5:Y:S01]  /*0440*/  LDC R13, c[0x0][0x148] ;  /* 0x00005200ff0d7b82 */ /* 0x000f620000000800 */
[----:B------:R-:W-:-:S02]  /*0450*/  SHF.R.S32.HI R7, RZ, 0x1f, R7 ;  /* 0x0000001fff077819 */ /* 0x000fc40000011407 */
[----:B0-----:R-:W-:Y:S02]  /*0460*/  I2FP.F32.U32 R10, UR8 ;  /* 0x00000008000a7c45 */ /* 0x001fe40008201000 */
[----:B------:R-:W-:-:S03]  /*0470*/  LEA.HI R7, R7, R0, RZ, 0x2 ;  /* 0x0000000007077211 */ /* 0x000fc600078f10ff */
[----:B------:R-:W-:Y:S01]  /*0480*/  FMUL R10, R10, UR4 ;  /* 0x000000040a0a7c20 */ /* 0x000fe20008400000 */
[----:B------:R-:W-:Y:S01]  /*0490*/  LOP3.LUT R7, R7, 0xfffffffc, RZ, 0xc0, !PT ;  /* 0xfffffffc07077812 */ /* 0x000fe200078ec0ff */
[----:B------:R-:W-:Y:S01]  /*04a0*/  VOTEU.ALL UP0, P0 ;  /* 0x00000000003f7886 */ /* 0x000fe20000000000 */
[----:B------:R-:W-:Y:S01]  /*04b0*/  ULDC UR4, c[0x0][0x154] ;  /* 0x0000550000047ab9 */ /* 0x000fe20000000800 */
[----:B------:R-:W-:Y:S02]  /*04c0*/  VOTEU.ALL UP1, P0 ;  /* 0x00000000003f7886 */ /* 0x000fe40000020000 */
[----:B------:R-:W0:Y:S01]  /*04d0*/  F2I.U32.TRUNC.NTZ R10, R10 ;  /* 0x0000000a000a7305 */ /* 0x000e22000020f000 */
[----:B------:R-:W-:Y:S01]  /*04e0*/  IMAD.IADD R7, R0, 0x1, -R7 ;  /* 0x0000000100077824 */ /* 0x000fe200078e0a07 */
[----:B------:R-:W4:Y:S01]  /*04f0*/  @!UP0 S2UR UR7, SR_CgaCtaId ;  /* 0x00000000000789c3 */ /* 0x000f220000008800 */
[----:B------:R-:W-:Y:S01]  /*0500*/  @!UP0 UMOV UR6, 0x400 ;  /* 0x0000040000068882 */ /* 0x000fe20000000000 */
[----:B---3--:R-:W-:Y:S01]  /*0510*/  ISETP.EQ.U32.AND P2, PT, R15, 0x1, PT ;  /* 0x000000010f00780c */ /* 0x008fe20003f42070 */
[----:B------:R-:W-:Y:S01]  /*0520*/  IMAD R6, R6, 0x4, R7 ;  /* 0x0000000406067824 */ /* 0x000fe200078e0207 */
[----:B--2---:R-:W-:-:S02]  /*0530*/  I2FP.F32.U32 R14, R4 ;  /* 0x00000004000e7245 */ /* 0x004fc40000201000 */
[----:B------:R-:W-:Y:S02]  /*0540*/  SHF.R.S32.HI R7, RZ, 0x1f, R2 ;  /* 0x0000001fff077819 */ /* 0x000fe40000011402 */
[----:B------:R-:W-:Y:S01]  /*0550*/  LEA.HI R0, R6, R6, RZ, 0x1 ;  /* 0x0000000606007211 */ /* 0x000fe200078f08ff */
[----:B------:R-:W-:Y:S01]  /*0560*/  FMUL R14, R14, UR4 ;  /* 0x000000040e0e7c20 */ /* 0x000fe20008400000 */
[----:B------:R-:W-:Y:S01]  /*0570*/  LEA.HI R7, R7, R2, RZ, 0x2 ;  /* 0x0000000207077211 */ /* 0x000fe200078f10ff */
[----:B------:R-:W-:Y:S01]  /*0580*/  UMOV UR4, 0x20 ;  /* 0x0000002000047882 */ /* 0x000fe20000000000 */
[----:B------:R-:W-:Y:S01]  /*0590*/  LOP3.LUT R9, R0, 0xfffffffe, RZ, 0xc0, !PT ;  /* 0xfffffffe00097812 */ /* 0x000fe200078ec0ff */
[----:B0-----:R-:W-:Y:S01]  /*05a0*/  IMAD.MOV R16, RZ, RZ, -R10 ;  /* 0x000000ffff107224 */ /* 0x001fe200078e0a0a */
[----:B------:R-:W-:Y:S01]  /*05b0*/  LOP3.LUT R7, R7, 0xfffffffc, RZ, 0xc0, !PT ;  /* 0xfffffffc07077812 */ /* 0x000fe200078ec0ff */
[----:B------:R-:W0:Y:S01]  /*05c0*/  F2I.U32.TRUNC.NTZ R14, R14 ;  /* 0x0000000e000e7305 */ /* 0x000e22000020f000 */
[----:B------:R-:W-:-:S04]  /*05d0*/  @!UP0 UIADD3 UR4, -UR4, 0x100000, URZ ;  /* 0x0010000004048890 */ /* 0x000fc8000fffe13f */
[----:B------:R-:W-:Y:S02]  /*05e0*/  @!UP0 USHF.L.U32 UR5, UR4, 0xb, URZ ;  /* 0x0000000b04058899 */ /* 0x000fe4000800063f */
[----:B------:R-:W-:Y:S01]  /*05f0*/  @!UP0 USHF.L.U32 UR4, UR4, 0x1, URZ ;  /* 0x0000000104048899 */ /* 0x000fe2000800063f */
[----:B-1----:R-:W-:Y:S02]  /*0600*/  IMAD R11, R11, R16, UR8 ;  /* 0x000000080b0b7e24 */ /* 0x002fe4000f8e0210 */
[C---:B------:R-:W-:Y:S02]  /*0610*/  IMAD.IADD R0, R6.reuse, 0x1, -R9 ;  /* 0x0000000106007824 */ /* 0x040fe400078e0a09 */
[----:B------:R-:W-:Y:S02]  /*0620*/  IMAD.SHL.U32 R9, R6, 0x4, RZ ;  /* 0x0000000406097824 */ /* 0x000fe400078e00ff */
[----:B------:R-:W-:Y:S01]  /*0630*/  IMAD.IADD R2, R2, 0x1, -R7 ;  /* 0x0000000102027824 */ /* 0x000fe200078e0a07 */
[----:B------:R-:W-:Y:S01]  /*0640*/  ISETP.NE.AND P3, PT, R0, R11, PT ;  /* 0x0000000b0000720c */ /* 0x000fe20003f65270 */
[----:B----4-:R-:W-:Y:S01]  /*0650*/  @!UP0 ULEA UR6, UR7, UR6, 0x18 ;  /* 0x0000000607068291 */ /* 0x010fe2000f8ec03f */
[----:B------:R-:W-:Y:S01]  /*0660*/  LOP3.LUT R7, R6, 0xc, R9, 0x78, !PT ;  /* 0x0000000c06077812 */ /* 0x000fe200078e7809 */
[----:B------:R-:W-:Y:S01]  /*0670*/  VOTEU.ALL UP0, P0 ;  /* 0x00000000003f7886 */ /* 0x000fe20000000000 */
[----:B------:R-:W-:Y:S01]  /*0680*/  ISETP.NE.AND P1, PT, R2, 0x3, PT ;  /* 0x000000030200780c */ /* 0x000fe20003f25270 */
[----:B------:R-:W-:Y:S01]  /*0690*/  IMAD.MOV.U32 R10, RZ, RZ, 0x1 ;  /* 0x00000001ff0a7424 */ /* 0x000fe200078e00ff */
[----:B------:R-:W-:Y:S01]  /*06a0*/  LOP3.LUT P0, RZ, R8, 0x7, RZ, 0xc0, !PT ;  /* 0x0000000708ff7812 */ /* 0x000fe2000780c0ff */
[----:B0-----:R-:W-:Y:S01]  /*06b0*/  IMAD.MOV R20, RZ, RZ, -R14 ;  /* 0x000000ffff147224 */ /* 0x001fe200078e0a0e */
[----:B------:R-:W-:-:S02]  /*06c0*/  ISETP.EQ.OR P1, PT, R2, RZ, !P1 ;  /* 0x000000ff0200720c */ /* 0x000fc40004f22670 */
[----:B------:R-:W-:Y:S01]  /*06d0*/  ISETP.LT.U32.AND P0, PT, R7, 0x2, !P0 ;  /* 0x000000020700780c */ /* 0x000fe20004701070 */
[----:B-----5:R-:W-:Y:S01]  /*06e0*/  IMAD R9, R13, R20, R4 ;  /* 0x000000140d097224 */ /* 0x020fe200078e0204 */
[----:B------:R-:W-:Y:S01]  /*06f0*/  ISETP.EQ.AND P1, PT, R5, RZ, P1 ;  /* 0x000000ff0500720c */ /* 0x000fe20000f22270 */
[----:B------:R-:W0:Y:S02]  /*0700*/  FENCE.VIEW.ASYNC.S ;  /* 0x00000000000073c6 */ /* 0x000e240000000000 */
[----:B0-----:R0:W1:Y:S01]  /*0710*/  @!UP0 SYNCS.EXCH.64 URZ, [UR6+0x50], UR4 ;  /* 0x00005004063f85b2 */ /* 0x0010620008000100 */
[----:B------:R-:W-:Y:S02]  /*0720*/  @P3 LEA.HI R0, R7, R7, RZ, 0x1 ;  /* 0x0000000707003211 */ /* 0x000fe400078f08ff */
[----:B------:R-:W-:Y:S02]  /*0730*/  SEL R6, RZ, 0x1, !P1 ;  /* 0x00000001ff067807 */ /* 0x000fe40004800000 */
[----:B------:R-:W-:-:S02]  /*0740*/  @P3 SHF.R.S32.HI R0, RZ, 0x1, R0 ;  /* 0x00000001ff003819 */ /* 0x000fc40000011400 */
[----:B------:R-:W-:Y:S02]  /*0750*/  SEL R6, R6, 0x2, P6 ;  /* 0x0000000206067807 */ /* 0x000fe40003000000 */
[----:B------:R-:W-:Y:S02]  /*0760*/  @P3 ISETP.NE.AND P5, PT, R0, R9, PT ;  /* 0x000000090000320c */ /* 0x000fe40003fa5270 */
[----:B------:R-:W-:Y:S02]  /*0770*/  SEL R9, RZ, 0x1, !P0 ;  /* 0x00000001ff097807 */ /* 0x000fe40004000000 */
[----:B------:R-:W-:Y:S02]  /*0780*/  @P3 SEL R10, RZ, 0x1, P5 ;  /* 0x00000001ff0a3807 */ /* 0x000fe40002800000 */
[----:B------:R-:W-:Y:S01]  /*0790*/  LOP3.LUT R0, R3, 0x7f, RZ, 0xc0, !PT ;  /* 0x0000007f03007812 */ /* 0x000fe200078ec0ff */
[----:B------:R0:W2:Y:S01]  /*07a0*/  @!UP1 SYNCS.EXCH.64 URZ, [UR6+0x58], UR4 ;  /* 0x00005804063f95b2 */ /* 0x0000a20008000100 */
[----:B------:R-:W-:Y:S01]  /*07b0*/  LOP3.LUT R10, R10, R9, RZ, 0xc0, !PT ;  /* 0x000000090a0a7212 */ /* 0x000fe200078ec0ff */
[----:B------:R-:W-:Y:S01]  /*07c0*/  NOP ;  /* 0x0000000000007918 */ /* 0x000fe20000000000 */
[----:B------:R-:W-:Y:S05]  /*07d0*/  @!P2 BRA `(.L_x_3) ;  /* 0x000000000008a947 */ /* 0x000fea0003800000 */
[----:B-12---:R-:W-:Y:S01]  /*07e0*/  UCGABAR_ARV ;  /* 0x00000000000079c7 */ /* 0x006fe20008000000 */
[----:B------:R-:W-:Y:S05]  /*07f0*/  BRA `(.L_x_4) ;  /* 0x0000000000047947 */ /* 0x000fea0003800000 */
.L_x_3:
[----:B-12---:R-:W-:Y:S01]  /*0800*/  NOP ;  /* 0x0000000000007918 */ /* 0x006fe20000000000 */
.L_x_4:
[----:B------:R-:W1:Y:S01]  /*0810*/  LDC R5, c[0x0][0x65c] ;  /* 0x00019700ff057b82 */ /* 0x000e620000000800 */
[----:B------:R-:W-:Y:S02]  /*0820*/  IMAD.U32 R8, RZ, RZ, UR8 ;  /* 0x00000008ff087e24 */ /* 0x000fe4000f8e00ff */
[----:B------:R-:W-:Y:S01]  /*0830*/  IMAD.MOV.U32 R9, RZ, RZ, RZ ;  /* 0x000000ffff097224 */ /* 0x000fe200078e00ff */
[----:B-1----:R-:W-:-:S13]  /*0840*/  ISETP.NE.AND P3, PT, R5, 0x1, PT ;  /* 0x000000010500780c */ /* 0x002fda0003f65270 */
[----:B------:R-:W1:Y:S01]  /*0850*/  @P3 LDC R17, c[0x0][0x10] ;  /* 0x00000400ff113b82 */ /* 0x000e620000000800 */
[----:B------:R-:W-:Y:S02]  /*0860*/  @P3 IMAD.MOV.U32 R5, RZ, RZ, RZ ;  /* 0x000000ffff053224 */ /* 0x000fe400078e00ff */
[----:B------:R-:W-:-:S05]  /*0870*/  @P3 IMAD.MOV.U32 R19, RZ, RZ, RZ ;  /* 0x000000ffff133224 */ /* 0x000fca00078e00ff */
[----:B------:R-:W2:Y:S01]  /*0880*/  @!P3 LDC R15, c[0x0][0xc] ;  /* 0x00000300ff0fbb82 */ /* 0x000ea20000000800 */
[----:B0-----:R-:W-:Y:S01]  /*0890*/  ULDC UR4, c[0x0][0xc] ;  /* 0x0000030000047ab9 */ /* 0x001fe20000000800 */
[----:B------:R-:W-:Y:S01]  /*08a0*/  ULDC UR5, c[0x0][0x10] ;  /* 0x0000040000057ab9 */ /* 0x000fe20000000800 */
[----:B------:R-:W-:Y:S01]  /*08b0*/  ULDC UR6, c[0x0][0x14] ;  /* 0x0000050000067ab9 */ /* 0x000fe20000000800 */
[----:B------:R-:W-:-:S04]  /*08c0*/  UIMAD.WIDE.U32 UR4, UR4, UR5, URZ ;  /* 0x00000005040472a5 */ /* 0x000fc8000f8e003f */
[----:B------:R-:W-:Y:S02]  /*08d0*/  UIMAD.WIDE.U32 UR14, UR4, UR6, URZ ;  /* 0x00000006040e72a5 */ /* 0x000fe4000f8e003f */
[----:B------:R-:W-:-:S04]  /*08e0*/  UIMAD UR7, UR5, UR6, URZ ;  /* 0x00000006050772a4 */ /* 0x000fc8000f8e023f */
[----:B------:R-:W-:Y:S01]  /*08f0*/  UIADD3 UR7, UR15, UR7, URZ ;  /* 0x000000070f077290 */ /* 0x000fe2000fffe03f */
[----:B-1----:R-:W-:-:S04]  /*0900*/  @P3 IMAD.WIDE.U32 R16, R17, UR8, R4 ;  /* 0x0000000811103c25 */ /* 0x002fc8000f8e0004 */
[----:B--2---:R-:W-:-:S04]  /*0910*/  @!P3 IMAD.WIDE.U32 R14, R4, R15, R8 ;  /* 0x0000000f040eb225 */ /* 0x004fc800078e0008 */
[----:B------:R-:W-:Y:S02]  /*0920*/  @P3 IMAD.MOV.U32 R8, RZ, RZ, R16 ;  /* 0x000000ffff083224 */ /* 0x000fe400078e0010 */
[----:B------:R-:W-:Y:S02]  /*0930*/  @P3 IMAD.IADD R9, R17, 0x1, R19 ;  /* 0x0000000111093824 */ /* 0x000fe400078e0213 */
[----:B------:R-:W-:Y:S02]  /*0940*/  @!P3 IMAD.MOV.U32 R8, RZ, RZ, R14 ;  /* 0x000000ffff08b224 */ /* 0x000fe400078e000e */
[----:B------:R-:W-:Y:S01]  /*0950*/  @!P3 IMAD.MOV.U32 R9, RZ, RZ, R15 ;  /* 0x000000ffff09b224 */ /* 0x000fe200078e000f */
[----:B------:R-:W-:Y:S06]  /*0960*/  @!P2 BRA `(.L_x_5) ;  /* 0x00000000000ca947 */ /* 0x000fec0003800000 */
[----:B------:R-:W-:Y:S01]  /*0970*/  UCGABAR_WAIT ;  /* 0x0000000000007dc7 */ /* 0x000fe20008000000 */
[----:B------:R-:W-:Y:S01]  /*0980*/  CCTL.IVALL ;  /* 0x00000000ff00798f */ /* 0x000fe20002000000 */
[----:B------:R-:W-:Y:S05]  /*0990*/  BRA `(.L_x_6) ;  /* 0x0000000000047947 */ /* 0x000fea0003800000 */
.L_x_5:
[----:B------:R-:W-:Y:S06]  /*09a0*/  BAR.SYNC.DEFER_BLOCKING 0x0 ;  /* 0x0000000000007b1d */ /* 0x000fec0000010000 */
.L_x_6:
[----:B------:R-:W-:Y:S05]  /*09b0*/  @!P4 BRA `(.L_x_7) ;  /* 0x0000003000b4c947 */ /* 0x000fea0003800000 */
[----:B------:R-:W-:-:S13]  /*09c0*/  ISETP.GT.U32.AND P0, PT, R18, 0x1, PT ;  /* 0x000000011200780c */ /* 0x000fda0003f04070 */
[----:B------:R-:W-:Y:S05]  /*09d0*/  @P0 EXIT ;  /* 0x000000000000094d */ /* 0x000fea0003800000 */
[----:B------:R-:W-:Y:S01]  /*09e0*/  ULDC.64 UR4, c[0x0][0x650] ;  /* 0x0001940000047ab9 */ /* 0x000fe20000000a00 */
[----:B------:R-:W-:Y:S01]  /*09f0*/  PRMT R14, RZ, 0x7610, R14 ;  /* 0x00007610ff0e7816 */ /* 0x000fe2000000000e */
[----:B------:R-:W-:Y:S01]  /*0a00*/  IMAD.MOV.U32 R15, RZ, RZ, -0x1 ;  /* 0xffffffffff0f7424 */ /* 0x000fe200078e00ff */
[----:B------:R-:W-:Y:S01]  /*0a10*/  ISETP.GE.U32.AND P0, PT, R8, UR4, PT ;  /* 0x0000000408007c0c */ /* 0x000fe2000bf06070 */
[----:B------:R-:W-:Y:S02]  /*0a20*/  IMAD.MOV.U32 R16, RZ, RZ, -0x1 ;  /* 0xffffffffff107424 */ /* 0x000fe400078e00ff */
[----:B------:R-:W-:Y:S01]  /*0a30*/  IMAD.MOV.U32 R27, RZ, RZ, -0x1 ;  /* 0xffffffffff1b7424 */ /* 0x000fe200078e00ff */
[----:B------:R-:W-:-:S13]  /*0a40*/  ISETP.GE.U32.AND.EX P0, PT, R9, UR5, PT, P0 ;  /* 0x0000000509007c0c */ /* 0x000fda000bf06100 */
[----:B------:R-:W-:Y:S05]  /*0a50*/  @P0 BRA `(.L_x_8) ;  /* 0x0000000400280947 */ /* 0x000fea0003800000 */
[----:B------:R-:W0:Y:S01]  /*0a60*/  LDC.64 R22, c[0x0][0x628] ;  /* 0x00018a00ff167b82 */ /* 0x000e220000000a00 */
[----:B------:R-:W-:Y:S02]  /*0a70*/  IMAD.MOV.U32 R14, RZ, RZ, R8 ;  /* 0x000000ffff0e7224 */ /* 0x000fe400078e0008 */
[----:B------:R-:W-:-:S05]  /*0a80*/  IMAD.MOV.U32 R15, RZ, RZ, R9 ;  /* 0x000000ffff0f7224 */ /* 0x000fca00078e0009 */
[----:B------:R-:W1:Y:S08]  /*0a90*/  LDC R2, c[0x0][0x630] ;  /* 0x00018c00ff027b82 */ /* 0x000e700000000800 */
[----:B------:R-:W2:Y:S01]  /*0aa0*/  LDC.64 R24, c[0x0][0x620] ;  /* 0x00018800ff187b82 */ /* 0x000ea20000000a00 */
[----:B0-----:R-:W-:-:S04]  /*0ab0*/  ISETP.NE.U32.AND P0, PT, R22, RZ, PT ;  /* 0x000000ff1600720c */ /* 0x001fc80003f05070 */
[----:B------:R-:W-:-:S13]  /*0ac0*/  ISETP.NE.AND.EX P0, PT, R23, RZ, PT, P0 ;  /* 0x000000ff1700720c */ /* 0x000fda0003f05300 */
[----:B-12---:R-:W-:Y:S05]  /*0ad0*/  @!P0 BRA `(.L_x_9) ;  /* 0x0000000000288947 */ /* 0x006fea0003800000 */
[----:B------:R-:W0:Y:S02]  /*0ae0*/  LDC R19, c[0x0][0x634] ;  /* 0x00018d00ff137b82 */ /* 0x000e240000000800 */
[----:B0-----:R-:W-:-:S05]  /*0af0*/  IADD3 R19, P0, R8, R19, RZ ;  /* 0x0000001308137210 */ /* 0x001fca0007f1e0ff */
[----:B------:R-:W-:-:S04]  /*0b00*/  IMAD.X R21, RZ, RZ, R9, P0 ;  /* 0x000000ffff157224 */ /* 0x000fc800000e0609 */
[----:B------:R-:W-:-:S04]  /*0b10*/  IMAD.WIDE.U32 R14, R21, R22, RZ ;  /* 0x00000016150e7225 */ /* 0x000fc800078e00ff */
[----:B------:R-:W-:-:S04]  /*0b20*/  IMAD.WIDE.U32 R16, P0, R19, R23, R14 ;  /* 0x0000001713107225 */ /* 0x000fc8000780000e */
[----:B------:R-:W-:-:S04]  /*0b30*/  IMAD.WIDE.U32 R14, R19, R22, RZ ;  /* 0x00000016130e7225 */ /* 0x000fc800078e00ff */
[----:B------:R-:W-:Y:S01]  /*0b40*/  IMAD.X R19, RZ, RZ, RZ, P0 ;  /* 0x000000ffff137224 */ /* 0x000fe200000e06ff */
[----:B------:R-:W-:Y:S01]  /*0b50*/  IADD3 RZ, P0, R15, R16, RZ ;  /* 0x000000100fff7210 */ /* 0x000fe20007f1e0ff */
[----:B------:R-:W-:-:S04]  /*0b60*/  IMAD.MOV.U32 R18, RZ, RZ, R17 ;  /* 0x000000ffff127224 */ /* 0x000fc800078e0011 */
[----:B------:R-:W-:-:S08]  /*0b70*/  IMAD.WIDE.U32.X R14, R21, R23, R18, P0 ;  /* 0x00000017150e7225 */ /* 0x000fd000000e0412 */
.L_x_9:
[----:B------:R-:W0:Y:S01]  /*0b80*/  LDC.64 R28, c[0x0][0x640] ;  /* 0x00019000ff1c7b82 */ /* 0x000e220000000a00 */
[-CC-:B------:R-:W-:Y:S01]  /*0b90*/  SHF.R.U64 R30, R14, R2.reuse, R15.reuse ;  /* 0x000000020e1e7219 */ /* 0x180fe2000000120f */
[----:B------:R-:W-:Y:S01]  /*0ba0*/  IMAD.MOV.U32 R27, RZ, RZ, 0x1 ;  /* 0x00000001ff1b7424 */ /* 0x000fe200078e00ff */
[----:B------:R-:W-:Y:S02]  /*0bb0*/  SHF.R.U32.HI R2, RZ, R2, R15 ;  /* 0x00000002ff027219 */ /* 0x000fe4000001160f */
[----:B------:R-:W-:-:S03]  /*0bc0*/  IADD3 R5, P0, RZ, -R30, RZ ;  /* 0x8000001eff057210 */ /* 0x000fc60007f1e0ff */
[----:B------:R-:W1:Y:S02]  /*0bd0*/  LDC R16, c[0x0][0x618] ;  /* 0x00018600ff107b82 */ /* 0x000e640000000800 */
[----:B------:R-:W-:-:S04]  /*0be0*/  IMAD.X R15, RZ, RZ, ~R2, P0 ;  /* 0x000000ffff0f7224 */ /* 0x000fc800000e0e02 */
[-C--:B------:R-:W-:Y:S02]  /*0bf0*/  IMAD R2, R15, R24.reuse, RZ ;  /* 0x000000180f027224 */ /* 0x080fe400078e02ff */
[----:B------:R-:W2:Y:S01]  /*0c00*/  LDC R22, c[0x0][0x608] ;  /* 0x00018200ff167b82 */ /* 0x000ea20000000800 */
[----:B------:R-:W-:-:S04]  /*0c10*/  IMAD.WIDE.U32 R14, R5, R24, R8 ;  /* 0x00000018050e7225 */ /* 0x000fc800078e0008 */
[----:B------:R-:W-:-:S03]  /*0c20*/  IMAD R5, R5, R25, R2 ;  /* 0x0000001905057224 */ /* 0x000fc600078e0202 */
[----:B------:R-:W3:Y:S01]  /*0c30*/  LDC R26, c[0x0][0x658] ;  /* 0x00019600ff1a7b82 */ /* 0x000ee20000000800 */
[----:B------:R-:W-:Y:S01]  /*0c40*/  IMAD.IADD R5, R15, 0x1, R5 ;  /* 0x000000010f057824 */ /* 0x000fe200078e0205 */
[----:B0-----:R-:W-:Y:S01]  /*0c50*/  ISETP.NE.U32.AND P0, PT, R28, RZ, PT ;  /* 0x000000ff1c00720c */ /* 0x001fe20003f05070 */
[----:B------:R-:W-:-:S03]  /*0c60*/  IMAD.MOV.U32 R15, RZ, RZ, -0x1 ;  /* 0xffffffffff0f7424 */ /* 0x000fc600078e00ff */
[----:B------:R-:W-:Y:S02]  /*0c70*/  ISETP.NE.AND.EX P0, PT, R29, RZ, PT, P0 ;  /* 0x000000ff1d00720c */ /* 0x000fe40003f05300 */
[----:B------:R-:W0:Y:S01]  /*0c80*/  LDC R21, c[0x0][0x600] ;  /* 0x00018000ff157b82 */ /* 0x000e220000000800 */
[-CC-:B-1----:R-:W-:Y:S02]  /*0c90*/  SHF.R.U64 R18, R14, R16.reuse, R5.reuse ;  /* 0x000000100e127219 */ /* 0x182fe40000001205 */
[----:B------:R-:W-:-:S05]  /*0ca0*/  SHF.R.U32.HI R5, RZ, R16, R5 ;  /* 0x00000010ff057219 */ /* 0x000fca0000011605 */
[----:B------:R-:W1:Y:S01]  /*0cb0*/  LDC R23, c[0x0][0x648] ;  /* 0x00019200ff177b82 */ /* 0x000e620000000800 */
[-CC-:B--2---:R-:W-:Y:S02]  /*0cc0*/  SHF.R.U64 R32, R18, R22.reuse, R5.reuse ;  /* 0x0000001612207219 */ /* 0x184fe40000001205 */
[----:B------:R-:W-:Y:S01]  /*0cd0*/  SHF.R.U32.HI R5, RZ, R22, R5 ;  /* 0x00000016ff057219 */ /* 0x000fe20000011605 */
[----:B------:R-:W-:-:S04]  /*0ce0*/  IMAD R22, R13, R20, R4 ;  /* 0x000000140d167224 */ /* 0x000fc800078e0204 */
[----:B------:R-:W2:Y:S01]  /*0cf0*/  LDC R25, c[0x0][0x638] ;  /* 0x00018e00ff197b82 */ /* 0x000ea20000000800 */
[-CC-:B---3--:R-:W-:Y:S02]  /*0d00*/  SHF.R.U64 R20, R32, R26.reuse, R5.reuse ;  /* 0x0000001a20147219 */ /* 0x188fe40000001205 */
[-C--:B------:R-:W-:Y:S02]  /*0d10*/  SHF.L.U32 R2, R15, R26.reuse, RZ ;  /* 0x0000001a0f027219 */ /* 0x080fe400000006ff */
[----:B------:R-:W-:Y:S01]  /*0d20*/  SHF.R.U32.HI R5, RZ, R26, R5 ;  /* 0x0000001aff057219 */ /* 0x000fe20000011605 */
[----:B------:R-:W-:Y:S01]  /*0d30*/  IMAD.MOV.U32 R4, RZ, RZ, R20 ;  /* 0x000000ffff047224 */ /* 0x000fe200078e0014 */
[----:B------:R-:W-:Y:S01]  /*0d40*/  LOP3.LUT R13, RZ, R2, RZ, 0x33, !PT ;  /* 0x00000002ff0d7212 */ /* 0x000fe200078e33ff */
[----:B------:R-:W3:Y:S01]  /*0d50*/  LDC R24, c[0x0][0x610] ;  /* 0x00018400ff187b82 */ /* 0x000ee20000000800 */
[----:B------:R-:W-:Y:S05]  /*0d60*/  @!P0 BRA `(.L_x_10) ;  /* 0x0000000000288947 */ /* 0x000fea0003800000 */
[----:B------:R-:W4:Y:S02]  /*0d70*/  LDC R17, c[0x0][0x64c] ;  /* 0x00019300ff117b82 */ /* 0x000f240000000800 */
[----:B----4-:R-:W-:-:S05]  /*0d80*/  IADD3 R17, P0, R20, R17, RZ ;  /* 0x0000001114117210 */ /* 0x010fca0007f1e0ff */
        /* <DEDUP_REMOVED lines=8> */
.L_x_10:
[----:B-1----:R-:W-:Y:S01]  /*0e10*/  SHF.R.U64 R4, R4, R23, R5 ;  /* 0x0000001704047219 */ /* 0x002fe20000001205 */
[----:B0-----:R-:W-:Y:S01]  /*0e20*/  VIADD R5, R21, 0xffffffff ;  /* 0xffffffff15057836 */ /* 0x001fe20000000000 */
[----:B------:R-:W-:Y:S01]  /*0e30*/  SHF.L.U32 R2, R27, R26, RZ ;  /* 0x0000001a1b027219 */ /* 0x000fe200000006ff */
[----:B------:R-:W-:Y:S01]  /*0e40*/  IMAD.MOV.U32 R27, RZ, RZ, R30 ;  /* 0x000000ffff1b7224 */ /* 0x000fe200078e001e */
[----:B------:R-:W-:Y:S01]  /*0e50*/  LOP3.LUT R13, R32, R13, RZ, 0xc0, !PT ;  /* 0x0000000d200d7212 */ /* 0x000fe200078ec0ff */
[----:B------:R-:W-:Y:S01]  /*0e60*/  IMAD.MOV R14, RZ, RZ, -R4 ;  /* 0x000000ffff0e7224 */ /* 0x000fe200078e0a04 */
[----:B------:R-:W-:Y:S02]  /*0e70*/  SEL R11, R11, R22, !P3 ;  /* 0x000000160b0b7207 */ /* 0x000fe40005800000 */
[----:B------:R-:W-:Y:S01]  /*0e80*/  LOP3.LUT R5, R18, R5, RZ, 0xc0, !PT ;  /* 0x0000000512057212 */ /* 0x000fe200078ec0ff */
[----:B------:R-:W-:Y:S02]  /*0e90*/  IMAD R4, R2, R4, R13 ;  /* 0x0000000402047224 */ /* 0x000fe400078e020d */
[----:B--2---:R-:W-:-:S02]  /*0ea0*/  IMAD R2, R14, R25, R20 ;  /* 0x000000190e027224 */ /* 0x004fc400078e0214 */
[----:B---3--:R-:W-:Y:S02]  /*0eb0*/  IMAD R11, R4, R24, R11 ;  /* 0x00000018040b7224 */ /* 0x008fe400078e020b */
[----:B------:R-:W-:Y:S02]  /*0ec0*/  IMAD R2, R2, R21, R5 ;  /* 0x0000001502027224 */ /* 0x000fe400078e0205 */
[----:B------:R-:W-:-:S03]  /*0ed0*/  IMAD.MOV.U32 R14, RZ, RZ, 0x1 ;  /* 0x00000001ff0e7424 */ /* 0x000fc600078e00ff */
[----:B------:R-:W-:Y:S02]  /*0ee0*/  SEL R16, R2, R11, !P3 ;  /* 0x0000000b02107207 */ /* 0x000fe40005800000 */
[----:B------:R-:W-:-:S07]  /*0ef0*/  SEL R15, R11, R2, !P3 ;  /* 0x000000020b0f7207 */ /* 0x000fce0005800000 */
.L_x_8:
[----:B------:R-:W-:-:S08]  /*0f00*/  NOP ;  /* 0x0000000000007918 */ /* 0x000fd00000000000 */
[----:B------:R-:W0:Y:S02]  /*0f10*/  USETMAXREG.TRY_ALLOC.CTAPOOL UP0, 0xe8 ;  /* 0x000000e8000079c8 */ /* 0x000e240008000600 */
[----:B0-----:R-:W-:-:S13]  /*0f20*/  PLOP3.LUT P0, PT, PT, PT, UP0, 0x80, 0x0 ;  /* 0x000000000000781c */ /* 0x001fda0003f0f008 */
[----:B------:R-:W-:Y:S05]  /*0f30*/  @!P0 BRA `(.L_x_8) ;  /* 0xfffffffc00f08947 */ /* 0x000fea000383ffff */
[----:B------:R-:W-:Y:S01]  /*0f40*/  ULDC.64 UR4, c[0x0][0x598] ;  /* 0x0001660000047ab9 */ /* 0x000fe20000000a00 */
[----:B------:R-:W-:Y:S01]  /*0f50*/  ULDC.64 UR22, c[0x0][0x208] ;  /* 0x0000820000167ab9 */ /* 0x000fe20000000a00 */
[----:B------:R-:W-:-:S04]  /*0f60*/  ISETP.NE.U32.AND P0, PT, RZ, UR4, PT ;  /* 0x00000004ff007c0c */ /* 0x000fc8000bf05070 */
[----:B------:R-:W-:-:S13]  /*0f70*/  ISETP.NE.AND.EX P0, PT, RZ, UR5, PT, P0 ;  /* 0x00000005ff007c0c */ /* 0x000fda000bf05300 */
[----:B------:R-:W-:Y:S05]  /*0f80*/  @!P0 BRA `(.L_x_11) ;  /* 0x00000000001c8947 */ /* 0x000fea0003800000 */
[----:B------:R-:W0:Y:S02]  /*0f90*/  LDC.64 R4, c[0x0][0x598] ;  /* 0x00016600ff047b82 */ /* 0x000e240000000a00 */
[----:B0-----:R-:W2:Y:S02]  /*0fa0*/  LDG.E.64 R4, desc[UR22][R4.64] ;  /* 0x0000001604047981 */ /* 0x001ea4000c1e1b00 */
[----:B--2---:R-:W-:-:S04]  /*0fb0*/  ISETP.NE.U32.AND P0, PT, R4, RZ, PT ;  /* 0x000000ff0400720c */ /* 0x004fc80003f05070 */
[----:B------:R-:W-:-:S13]  /*0fc0*/  ISETP.NE.AND.EX P0, PT, R5, RZ, PT, P0 ;  /* 0x000000ff0500720c */ /* 0x000fda0003f05300 */
[----:B------:R-:W-:Y:S05]  /*0fd0*/  @!P0 BRA `(.L_x_11) ;  /* 0x0000000000088947 */ /* 0x000fea0003800000 */
[----:B------:R0:W5:Y:S01]  /*0fe0*/  LD.E R2, desc[UR22][R4.64] ;  /* 0x0000001604027980 */ /* 0x000162000c101900 */
[----:B------:R-:W-:Y:S05]  /*0ff0*/  BRA `(.L_x_12) ;  /* 0x0000000000207947 */ /* 0x000fea0003800000 */
.L_x_11:
[----:B------:R-:W-:Y:S02]  /*1000*/  ULDC.64 UR4, c[0x0][0x588] ;  /* 0x0001620000047ab9 */ /* 0x000fe40000000a00 */
[----:B------:R-:W-:-:S04]  /*1010*/  ISETP.NE.U32.AND P0, PT, RZ, UR4, PT ;  /* 0x00000004ff007c0c */ /* 0x000fc8000bf05070 */
[----:B------:R-:W-:-:S13]  /*1020*/  ISETP.NE.AND.EX P0, PT, RZ, UR5, PT, P0 ;  /* 0x00000005ff007c0c */ /* 0x000fda000bf05300 */
[----:B------:R-:W-:Y:S05]  /*1030*/  @!P0 BRA `(.L_x_13) ;  /* 0x00000000000c8947 */ /* 0x000fea0003800000 */
[----:B------:R-:W0:Y:S02]  /*1040*/  LDC.64 R4, c[0x0][0x588] ;  /* 0x00016200ff047b82 */ /* 0x000e240000000a00 */
[----:B0-----:R1:W5:Y:S01]  /*1050*/  LDG.E R2, desc[UR22][R4.64] ;  /* 0x0000001604027981 */ /* 0x001362000c1e1900 */
[----:B------:R-:W-:Y:S05]  /*1060*/  BRA `(.L_x_12) ;  /* 0x0000000000047947 */ /* 0x000fea0003800000 */
.L_x_13:
[----:B------:R-:W2:Y:S02]  /*1070*/  LDC R2, c[0x0][0x580] ;  /* 0x00016000ff027b82 */ /* 0x000ea40000000800 */
.L_x_12:
[----:B------:R-:W-:Y:S02]  /*1080*/  ULDC.64 UR4, c[0x0][0x5a0] ;  /* 0x0001680000047ab9 */ /* 0x000fe40000000a00 */
[----:B------:R-:W-:-:S04]  /*1090*/  ISETP.NE.U32.AND P0, PT, RZ, UR4, PT ;  /* 0x00000004ff007c0c */ /* 0x000fc8000bf05070 */
[----:B------:R-:W-:-:S13]  /*10a0*/  ISETP.NE.AND.EX P0, PT, RZ, UR5, PT, P0 ;  /* 0x00000005ff007c0c */ /* 0x000fda000bf05300 */
[----:B------:R-:W-:Y:S05]  /*10b0*/  @!P0 BRA `(.L_x_14) ;  /* 0x00000000001c8947 */ /* 0x000fea0003800000 */
[----:B01----:R-:W0:Y:S02]  /*10c0*/  LDC.64 R4, c[0x0][0x5a0] ;  /* 0x00016800ff047b82 */ /* 0x003e240000000a00 */
[----:B0-----:R-:W3:Y:S02]  /*10d0*/  LDG.E.64 R4, desc[UR22][R4.64] ;  /* 0x0000001604047981 */ /* 0x001ee4000c1e1b00 */
[----:B---3--:R-:W-:-:S04]  /*10e0*/  ISETP.NE.U32.AND P0, PT, R4, RZ, PT ;  /* 0x000000ff0400720c */ /* 0x008fc80003f05070 */
[----:B------:R-:W-:-:S13]  /*10f0*/  ISETP.NE.AND.EX P0, PT, R5, RZ, PT, P0 ;  /* 0x000000ff0500720c */ /* 0x000fda0003f05300 */
[----:B------:R-:W-:Y:S05]  /*1100*/  @!P0 BRA `(.L_x_14) ;  /* 0x0000000000088947 */ /* 0x000fea0003800000 */
[----:B------:R0:W5:Y:S01]  /*1110*/  LD.E R11, desc[UR22][R4.64] ;  /* 0x00000016040b7980 */ /* 0x000162000c101900 */
[----:B------:R-:W-:Y:S05]  /*1120*/  BRA `(.L_x_15) ;  /* 0x0000000000207947 */ /* 0x000fea0003800000 */
.L_x_14:
[----:B------:R-:W-:Y:S02]  /*1130*/  ULDC.64 UR4, c[0x0][0x590] ;  /* 0x0001640000047ab9 */ /* 0x000fe40000000a00 */
[----:B------:R-:W-:-:S04]  /*1140*/  ISETP.NE.U32.AND P0, PT, RZ, UR4, PT ;  /* 0x00000004ff007c0c */ /* 0x000fc8000bf05070 */
[----:B------:R-:W-:-:S13]  /*1150*/  ISETP.NE.AND.EX P0, PT, RZ, UR5, PT, P0 ;  /* 0x00000005ff007c0c */ /* 0x000fda000bf05300 */
[----:B------:R-:W-:Y:S05]  /*1160*/  @!P0 BRA `(.L_x_16) ;  /* 0x00000000000c8947 */ /* 0x000fea0003800000 */
[----:B01----:R-:W0:Y:S02]  /*1170*/  LDC.64 R4, c[0x0][0x590] ;  /* 0x00016400ff047b82 */ /* 0x003e240000000a00 */
[----:B0-----:R1:W5:Y:S01]  /*1180*/  LDG.E R11, desc[UR22][R4.64] ;  /* 0x00000016040b7981 */ /* 0x001362000c1e1900 */
[----:B------:R-:W-:Y:S05]  /*1190*/  BRA `(.L_x_15) ;  /* 0x0000000000047947 */ /* 0x000fea0003800000 */
.L_x_16:
[----:B------:R-:W3:Y:S02]  /*11a0*/  LDC R11, c[0x0][0x584] ;  /* 0x00016100ff0b7b82 */ /* 0x000ee40000000800 */
.L_x_15:
[----:B------:R-:W-:-:S13]  /*11b0*/  LOP3.LUT P0, RZ, R14, 0xff, RZ, 0xc0, !PT ;  /* 0x000000ff0eff7812 */ /* 0x000fda000780c0ff */
[----:B------:R-:W-:Y:S05]  /*11c0*/  @!P0 EXIT ;  /* 0x000000000000894d */ /* 0x000fea0003800000 */
[----:B------:R-:W-:Y:S01]  /*11d0*/  ULDC UR4, c[0x0][0x28c] ;  /* 0x0000a30000047ab9 */ /* 0x000fe20000000800 */
[----:B01----:R-:W-:Y:S01]  /*11e0*/  SHF.R.U32.HI R4, RZ, 0x1, R0 ;  /* 0x00000001ff047819 */ /* 0x003fe20000011600 */
[----:B------:R-:W-:Y:S01]  /*11f0*/  UIADD3 UR4, UR4, 0xff, URZ ;  /* 0x000000ff04047890 */ /* 0x000fe2000fffe03f */
[----:B------:R-:W-:Y:S02]  /*1200*/  SHF.R.U32.HI R0, RZ, 0x2, R3 ;  /* 0x00000002ff007819 */ /* 0x000fe40000011603 */
[----:B------:R-:W-:Y:S01]  /*1210*/  LOP3.LUT R12, R12, 0x1, RZ, 0xc0, !PT ;  /* 0x000000010c0c7812 */ /* 0x000fe200078ec0ff */
[----:B------:R-:W-:Y:S01]  /*1220*/  USHF.R.S32.HI UR5, URZ, 0x1f, UR4 ;  /* 0x0000001f3f057899 */ /* 0x000fe20008011404 */
[----:B------:R-:W-:Y:S02]  /*1230*/  LOP3.LUT R5, R4, 0x30, RZ, 0xc0, !PT ;  /* 0x0000003004057812 */ /* 0x000fe400078ec0ff */
[----:B------:R-:W-:Y:S01]  /*1240*/  LOP3.LUT R0, R0, 0x7, RZ, 0xc0, !PT ;  /* 0x0000000700007812 */ /* 0x000fe200078ec0ff */
[----:B------:R-:W-:Y:S01]  /*1250*/  ULEA.HI UR5, UR5, UR4, URZ, 0x8 ;  /* 0x0000000405057291 */ /* 0x000fe2000f8f403f */
[----:B------:R-:W-:Y:S01]  /*1260*/  IMAD.SHL.U32 R17, R12, 0x40, RZ ;  /* 0x000000400c117824 */ /* 0x000fe200078e00ff */
[----:B------:R-:W-:Y:S01]  /*1270*/  LOP3.LUT R42, R6, 0x1, RZ, 0xfc, !PT ;  /* 0x00000001062a7812 */ /* 0x000fe200078efcff */
[----:B------:R-:W-:Y:S01]  /*1280*/  ULDC UR4, c[0x0][0x284] ;  /* 0x0000a10000047ab9 */ /* 0x000fe20000000800 */
[----:B------:R-:W-:Y:S01]  /*1290*/  USHF.R.S32.HI UR12, URZ, 0x8, UR5 ;  /* 0x000000083f0c7899 */ /* 0x000fe20008011405 */
[----:B------:R-:W-:-:S02]  /*12a0*/  IADD3 R13, RZ, -R5, -R0 ;  /* 0x80000005ff0d7210 */ /* 0x000fc40007ffe800 */
[----:B------:R-:W-:Y:S01]  /*12b0*/  LOP3.LUT R0, R17, 0x40, R0, 0xe2, !PT ;  /* 0x0000004011007812 */ /* 0x000fe200078ee200 */
[----:B------:R-:W-:Y:S02]  /*12c0*/  UISETP.LT.AND UP0, UPT, UR12, 0x1, UPT ;  /* 0x000000010c00788c */ /* 0x000fe4000bf01270 */
[----:B------:R-:W-:Y:S01]  /*12d0*/  IMAD R13, R12, -0x40, R13 ;  /* 0xffffffc00c0d7824 */ /* 0x000fe200078e020d */
[----:B------:R-:W-:Y:S01]  /*12e0*/  LOP3.LUT R4, R0, R5, RZ, 0xfc, !PT ;  /* 0x0000000500047212 */ /* 0x000fe200078efcff */
[----:B------:R-:W-:Y:S01]  /*12f0*/  USEL UR13, UR12, 0x1, UP0 ;  /* 0x000000010c0d7887 */ /* 0x000fe20008000000 */
[----:B------:R-:W-:Y:S01]  /*1300*/  IMAD.MOV.U32 R5, RZ, RZ, RZ ;  /* 0x000000ffff057224 */ /* 0x000fe200078e00ff */
[----:B------:R-:W-:Y:S01]  /*1310*/  UMOV UR5, URZ ;  /* 0x0000003f00057c82 */ /* 0x000fe20008000000 */
[----:B------:R-:W-:Y:S01]  /*1320*/  VIADD R0, R13, UR4 ;  /* 0x000000040d007c36 */ /* 0x000fe20008000000 */
[----:B------:R-:W-:Y:S01]  /*1330*/  UIADD3 UR13, UR12, -UR13, URZ ;  /* 0x8000000d0c0d7290 */ /* 0x000fe2000fffe03f */
[----:B------:R-:W-:-:S11]  /*1340*/  UMOV UR4, URZ ;  /* 0x0000003f00047c82 */ /* 0x000fd60008000000 */
.L_x_57:
[----:B------:R-:W-:Y:S01]  /*1350*/  LOP3.LUT R12, R3, 0x80, RZ, 0xc0, !PT ;  /* 0x00000080030c7812 */ /* 0x000fe200078ec0ff */
[----:B------:R-:W0:Y:S01]  /*1360*/  S2UR UR9, SR_CgaCtaId ;  /* 0x00000000000979c3 */ /* 0x000e220000008800 */
[----:B------:R-:W-:Y:S01]  /*1370*/  UMOV UR16, 0x400 ;  /* 0x0000040000107882 */ /* 0x000fe20000000000 */
[----:B------:R-:W-:Y:S01]  /*1380*/  UMOV UR17, UR5 ;  /* 0x0000000500117c82 */ /* 0x000fe20008000000 */
[----:B------:R-:W-:Y:S01]  /*1390*/  SHF.R.U32.HI R12, RZ, 0x7, R12 ;  /* 0x00000007ff0c7819 */ /* 0x000fe2000001160c */
[----:B------:R-:W-:Y:S01]  /*13a0*/  IMAD.MOV.U32 R26, RZ, RZ, RZ ;  /* 0x000000ffff1a7224 */ /* 0x000fe200078e00ff */
[----:B------:R-:W-:Y:S02]  /*13b0*/  CS2R R36, SRZ ;  /* 0x0000000000247805 */ /* 0x000fe4000001ff00 */
[----:B------:R-:W-:Y:S02]  /*13c0*/  CS2R R38, SRZ ;  /* 0x0000000000267805 */ /* 0x000fe4000001ff00 */
[----:B------:R-:W-:Y:S01]  /*13d0*/  CS2R R40, SRZ ;  /* 0x0000000000287805 */ /* 0x000fe2000001ff00 */
[----:B------:R-:W1:Y:S01]  /*13e0*/  LDC R13, c[0x0][0x28c] ;  /* 0x0000a300ff0d7b82 */ /* 0x000e620000000800 */
[----:B------:R-:W4:Y:S01]  /*13f0*/  SHFL.IDX PT, R12, R12, RZ, 0x1f ;  /* 0x00001fff0c0c7589 */ /* 0x000f2200000e0000 */
[----:B------:R-:W-:Y:S01]  /*1400*/  IMAD.MOV.U32 R43, RZ, RZ, RZ ;  /* 0x000000ffff2b7224 */ /* 0x000fe200078e00ff */
[----:B------:R-:W-:Y:S01]  /*1410*/  CS2R R28, SRZ ;  /* 0x00000000001c7805 */ /* 0x000fe2000001ff00 */
[----:B------:R-:W-:Y:S01]  /*1420*/  IMAD.U32 R18, RZ, RZ, UR4 ;  /* 0x00000004ff127e24 */ /* 0x000fe2000f8e00ff */
[----:B------:R-:W-:-:S02]  /*1430*/  CS2R R30, SRZ ;  /* 0x00000000001e7805 */ /* 0x000fc4000001ff00 */
[----:B------:R-:W-:Y:S02]  /*1440*/  CS2R R32, SRZ ;  /* 0x0000000000207805 */ /* 0x000fe4000001ff00 */
[----:B------:R-:W-:Y:S01]  /*1450*/  CS2R R34, SRZ ;  /* 0x0000000000227805 */ /* 0x000fe2000001ff00 */
[----:B0-----:R-:W-:Y:S01]  /*1460*/  ULEA UR16, UR9, UR16, 0x18 ;  /* 0x0000001009107291 */ /* 0x001fe2000f8ec03f */
[----:B-1----:R-:W-:Y:S02]  /*1470*/  ISETP.GE.AND P0, PT, R13, 0x1, PT ;  /* 0x000000010d00780c */ /* 0x002fe40003f06270 */
[----:B----4-:R-:W-:-:S13]  /*1480*/  R2UR UR6, R12 ;  /* 0x000000000c0672ca */ /* 0x010fda00000e0000 */
[----:B------:R-:W-:-:S04]  /*1490*/  ULEA.HI UR8, UR6, UR6, URZ, 0x1 ;  /* 0x0000000606087291 */ /* 0x000fc8000f8f083f */
[----:B------:R-:W-:-:S04]  /*14a0*/  ULOP3.LUT UR8, UR8, 0x7fffe, URZ, 0xc0, !UPT ;  /* 0x0007fffe08087892 */ /* 0x000fc8000f8ec03f */
[----:B------:R-:W-:-:S03]  /*14b0*/  UIADD3 UR9, UR6, -UR8, URZ ;  /* 0x8000000806097290 */ /* 0x000fc6000fffe03f */
[----:B------:R-:W-:Y:S01]  /*14c0*/  UMOV UR6, URZ ;  /* 0x0000003f00067c82 */ /* 0x000fe20008000000 */
[----:B------:R-:W-:Y:S01]  /*14d0*/  ULEA UR9, UR9, UR16, 0xd ;  /* 0x0000001009097291 */ /* 0x000fe2000f8e683f */
[----:B------:R-:W-:-:S03]  /*14e0*/  UMOV UR8, URZ ;  /* 0x0000003f00087c82 */ /* 0x000fc60008000000 */
[----:B------:R-:W-:-:S04]  /*14f0*/  UIADD3 UR9, UR9, 0x100, URZ ;  /* 0x0000010009097890 */ /* 0x000fc8000fffe03f */
[----:B------:R-:W-:-:S04]  /*1500*/  USHF.R.U32.HI UR9, URZ, 0x4, UR9 ;  /* 0x000000043f097899 */ /* 0x000fc80008011609 */
[----:B------:R-:W-:-:S04]  /*1510*/  ULOP3.LUT UR9, UR9, 0x3fff, URZ, 0xc0, !UPT ;  /* 0x00003fff09097892 */ /* 0x000fc8000f8ec03f */
[----:B------:R-:W-:-:S03]  /*1520*/  ULOP3.LUT UR19, UR9, 0x10000, URZ, 0xfc, !UPT ;  /* 0x0001000009137892 */ /* 0x000fc6000f8efc3f */
[----:B------:R-:W-:Y:S01]  /*1530*/  UMOV UR9, URZ ;  /* 0x0000003f00097c82 */ /* 0x000fe20008000000 */
[----:B-----5:R-:W-:Y:S08]  /*1540*/  @!P0 BRA `(.L_x_17) ;  /* 0x0000000400e08947 */ /* 0x020ff00003800000 */
[----:B------:R-:W-:-:S13]  /*1550*/  ISETP.NE.AND P1, PT, R42, 0x3, PT ;  /* 0x000000032a00780c */ /* 0x000fda0003f25270 */
[----:B------:R-:W-:Y:S05]  /*1560*/  @!P1 BRA `(.L_x_18) ;  /* 0x0000000000049947 */ /* 0x000fea0003800000 */
[----:B------:R-:W-:Y:S01]  /*1570*/  BPT.TRAP 0x1 ;  /* 0x000000040000795c */ /* 0x000fe20000300000 */
.L_x_18:
[----:B------:R-:W-:Y:S01]  /*1580*/  ULEA UR6, UR5, UR16, 0x3 ;  /* 0x0000001005067291 */ /* 0x000fe2000f8e183f */
[----:B------:R-:W-:-:S05]  /*1590*/  IMAD.U32 R12, RZ, RZ, UR4 ;  /* 0x00000004ff0c7e24 */ /* 0x000fca000f8e00ff */
[----:B------:R-:W-:-:S04]  /*15a0*/  SHF.L.U32 R12, R12, 0x1f, RZ ;  /* 0x0000001f0c0c7819 */ /* 0x000fc800000006ff */
[----:B------:R0:W1:Y:S01]  /*15b0*/  SYNCS.PHASECHK.TRANS64.TRYWAIT P0, [UR6], R12 ;  /* 0x0000000cff0075a7 */ /* 0x0000620008000146 */
[----:B------:R-:W-:Y:S05]  /*15c0*/  @!P1 BRA `(.L_x_19) ;  /* 0x0000000000049947 */ /* 0x000fea0003800000 */
[----:B------:R-:W-:Y:S01]  /*15d0*/  BPT.TRAP 0x1 ;  /* 0x000000040000795c */ /* 0x000fe20000300000 */
.L_x_19:
[----:B-1----:R-:W-:Y:S05]  /*15e0*/  @P0 BRA `(.L_x_20) ;  /* 0x0000000000080947 */ /* 0x002fea0003800000 */
[----:B------:R-:W1:Y:S02]  /*15f0*/  SYNCS.PHASECHK.TRANS64.TRYWAIT P0, [UR6], R12 ;  /* 0x0000000cff0075a7 */ /* 0x000e640008000146 */
[----:B-1----:R-:W-:Y:S05]  /*1600*/  @!P0 BRA `(.L_x_21) ;  /* 0x0000003c00288947 */ /* 0x002fea0003800000 */
.L_x_20:
[----:B------:R-:W-:Y:S01]  /*1610*/  UIADD3 UR6, UR16, 0x30100, URZ ;  /* 0x0003010010067890 */ /* 0x000fe2000fffe03f */
[----:B------:R-:W-:Y:S01]  /*1620*/  WARPGROUP.ARRIVE ;  /* 0x00000000000079c5 */ /* 0x000fe20000000000 */
[----:B------:R-:W-:Y:S01]  /*1630*/  UIMAD UR8, UR5, 0xc00, UR19 ;  /* 0x00000c00050878a4 */ /* 0x000fe2000f8e0213 */
[----:B------:R-:W-:Y:S01]  /*1640*/  IMAD.MOV.U32 R26, RZ, RZ, RZ ;  /* 0x000000ffff1a7224 */ /* 0x000fe200078e00ff */
[----:B------:R-:W-:Y:S01]  /*1650*/  USHF.R.U32.HI UR6, URZ, 0x4, UR6 ;  /* 0x000000043f067899 */ /* 0x000fe20008011606 */
[----:B------:R-:W-:Y:S01]  /*1660*/  CS2R R36, SRZ ;  /* 0x0000000000247805 */ /* 0x000fe2000001ff00 */
[----:B------:R-:W-:Y:S01]  /*1670*/  UIADD3 UR24, UR8, 0x400, URZ ;  /* 0x0000040008187890 */ /* 0x000fe2000fffe03f */
[----:B------:R-:W-:Y:S01]  /*1680*/  CS2R R38, SRZ ;  /* 0x0000000000267805 */ /* 0x000fe2000001ff00 */
[----:B------:R-:W-:Y:S01]  /*1690*/  ULOP3.LUT UR6, UR6, 0x3fff, URZ, 0xc0, !UPT ;  /* 0x00003fff06067892 */ /* 0x000fe2000f8ec03f */
[----:B------:R-:W-:Y:S01]  /*16a0*/  CS2R R40, SRZ ;  /* 0x0000000000287805 */ /* 0x000fe2000001ff00 */
[----:B------:R-:W-:Y:S01]  /*16b0*/  UMOV UR9, 0x40000040 ;  /* 0x4000004000097882 */ /* 0x000fe20000000000 */
[----:B------:R-:W-:Y:S01]  /*16c0*/  UMOV UR11, 0x40000000 ;  /* 0x40000000000b7882 */ /* 0x000fe20000000000 */
[----:B------:R-:W-:Y:S01]  /*16d0*/  ULOP3.LUT UR6, UR6, 0x10000, URZ, 0xfc, !UPT ;  /* 0x0001000006067892 */ /* 0x000fe2000f8efc3f */
[----:B------:R-:W-:Y:S01]  /*16e0*/  IMAD.MOV.U32 R43, RZ, RZ, RZ ;  /* 0x000000ffff2b7224 */ /* 0x000fe200078e00ff */
[----:B------:R-:W-:Y:S01]  /*16f0*/  UMOV UR27, UR11 ;  /* 0x0000000b001b7c82 */ /* 0x000fe20008000000 */
[----:B------:R-:W-:Y:S01]  /*1700*/  UMOV UR25, 0x40000040 ;  /* 0x4000004000197882 */ /* 0x000fe20000000000 */
[----:B------:R-:W-:Y:S01]  /*1710*/  ULEA UR6, UR5, UR6, 0x7 ;  /* 0x0000000605067291 */ /* 0x000fe2000f8e383f */
[----:B------:R-:W-:-:S02]  /*1720*/  ULDC UR17, c[0x0][0x50c] ;  /* 0x0001430000117ab9 */ /* 0x000fc40000000800 */
[----:B------:R-:W-:-:S04]  /*1730*/  UISETP.NE.AND UP0, UPT, UR17, 0x8, UPT ;  /* 0x000000081100788c */ /* 0x000fc8000bf05270 */
[----:B------:R-:W-:Y:S02]  /*1740*/  UMOV UR10, UR6 ;  /* 0x00000006000a7c82 */ /* 0x000fe40008000000 */
[----:B------:R-:W-:Y:S01]  /*1750*/  QGMMA.64x8x32.F32.E4M3.E4M3 R28, gdesc[UR8], RZ, !UPT ;  /* 0x00000000081c79f3 */ /* 0x000fe2000c7008ff */
[----:B------:R-:W-:Y:S01]  /*1760*/  UMOV UR26, UR10 ;  /* 0x0000000a001a7c82 */ /* 0x000fe20008000000 */
[----:B------:R-:W-:Y:S02]  /*1770*/  UIADD3 UR9, UR8, 0x402, URZ ;  /* 0x0000040208097890 */ /* 0x000fe4000fffe03f */
[----:B------:R-:W-:Y:S01]  /*1780*/  QGMMA.64x8x32.F32.E4M3.E4M3 R32, gdesc[UR24], RZ, !UPT ;  /* 0x00000000182079f3 */ /* 0x000fe2000c7008ff */
[----:B------:R-:W-:Y:S02]  /*1790*/  UIADD3 UR24, UR8, 0x2, URZ ;  /* 0x0000000208187890 */ /* 0x000fe4000fffe03f */
[----:B------:R-:W-:Y:S01]  /*17a0*/  UIADD3 UR26, UR6, 0x2, URZ ;  /* 0x00000002061a7890 */ /* 0x000fe2000fffe03f */
[----:B------:R-:W-:Y:S01]  /*17b0*/  UMOV UR25, 0x40000040 ;  /* 0x4000004000197882 */ /* 0x000fe20000000000 */
[----:B------:R-:W-:Y:S01]  /*17c0*/  UMOV UR27, 0x40000000 ;  /* 0x40000000001b7882 */ /* 0x000fe20000000000 */
[----:B------:R-:W-:-:S02]  /*17d0*/  UIADD3 UR11, UR8, 0x606, URZ ;  /* 0x00000606080b7890 */ /* 0x000fc4000fffe03f */
[----:B------:R-:W-:-:S04]  /*17e0*/  UIADD3 UR10, UR6, 0x46, URZ ;  /* 0x00000046060a7890 */ /* 0x000fc8000fffe03f */
[----:B------:R-:W-:Y:S01]  /*17f0*/  QGMMA.64x8x32.F32.E4M3.E4M3 R28, gdesc[UR24], R28 ;  /* 0x00000000181c79f3 */ /* 0x000fe2000870081c */
[----:B------:R-:W-:Y:S01]  /*1800*/  UMOV UR24, UR9 ;  /* 0x0000000900187c82 */ /* 0x000fe20008000000 */
[----:B------:R-:W-:Y:S01]  /*1810*/  UMOV UR25, 0x40000040 ;  /* 0x4000004000197882 */ /* 0x000fe20000000000 */
[----:B------:R-:W-:Y:S01]  /*1820*/  UIADD3 UR9, UR8, 0x404, URZ ;  /* 0x0000040408097890 */ /* 0x000fe2000fffe03f */
[----:B------:R-:W-:Y:S01]  /*1830*/  QGMMA.64x8x32.F32.E4M3.E4M3 R32, gdesc[UR24], R32 ;  /* 0x00000000182079f3 */ /* 0x000fe20008700820 */
[----:B------:R-:W-:Y:S02]  /*1840*/  UIADD3 UR24, UR8, 0x4, URZ ;  /* 0x0000000408187890 */ /* 0x000fe4000fffe03f */
[----:B------:R-:W-:Y:S01]  /*1850*/  UIADD3 UR26, UR6, 0x4, URZ ;  /* 0x00000004061a7890 */ /* 0x000fe2000fffe03f */
[----:B------:R-:W-:Y:S01]  /*1860*/  UMOV UR25, 0x40000040 ;  /* 0x4000004000197882 */ /* 0x000fe20000000000 */
[----:B------:R-:W-:-:S07]  /*1870*/  UMOV UR27, 0x40000000 ;  /* 0x40000000001b7882 */ /* 0x000fce0000000000 */
        /* <DEDUP_REMOVED lines=35> */
[----:B------:R-:W-:Y:S01]  /*1ab0*/  UMOV UR27, 0x40000000 ;  /* 0x40000000001b7882 */ /* 0x000fe20000000000 */
[----:B------:R-:W-:-:S03]  /*1ac0*/  UIADD3 UR6, UR8, 0xa06, URZ ;  /* 0x00000a0608067890 */ /* 0x000fc6000fffe03f */
[----:B------:R-:W-:Y:S01]  /*1ad0*/  UMOV UR8, UR11 ;  /* 0x0000000b00087c82 */ /* 0x000fe20008000000 */
[----:B------:R-:W-:Y:S02]  /*1ae0*/  UMOV UR11, 0x40000000 ;  /* 0x40000000000b7882 */ /* 0x000fe40000000000 */
[----:B------:R-:W-:Y:S01]  /*1af0*/  QGMMA.64x8x32.F32.E4M3.E4M3 R28, gdesc[UR24], R28 ;  /* 0x00000000181c79f3 */ /* 0x000fe2000870081c */
[----:B------:R-:W-:Y:S01]  /*1b00*/  UMOV UR24, UR9 ;  /* 0x0000000900187c82 */ /* 0x000fe20008000000 */
[----:B------:R-:W-:Y:S01]  /*1b10*/  UMOV UR25, 0x40000040 ;  /* 0x4000004000197882 */ /* 0x000fe20000000000 */
[----:B------:R-:W-:Y:S01]  /*1b20*/  UMOV UR9, 0x40000040 ;  /* 0x4000004000097882 */ /* 0x000fe20000000000 */
[----:B------:R-:W-:Y:S04]  /*1b30*/  QGMMA.64x8x32.F32.E4M3.E4M3 R32, gdesc[UR24], R32 ;  /* 0x00000000182079f3 */ /* 0x000fe80008700820 */
[----:B------:R-:W-:Y:S01]  /*1b40*/  QGMMA.64x8x32.F32.E4M3.E4M3 R28, gdesc[UR8], R28 ;  /* 0x00000000081c79f3 */ /* 0x000fe2000870081c */
[----:B------:R-:W-:Y:S01]  /*1b50*/  UMOV UR8, UR6 ;  /* 0x0000000600087c82 */ /* 0x000fe20008000000 */
[----:B------:R-:W-:Y:S01]  /*1b60*/  UMOV UR9, 0x40000040 ;  /* 0x4000004000097882 */ /* 0x000fe20000000000 */
[----:B------:R-:W-:Y:S01]  /*1b70*/  UMOV UR6, 0x8 ;  /* 0x0000000800067882 */ /* 0x000fe20000000000 */
[----:B------:R-:W-:Y:S01]  /*1b80*/  QGMMA.64x8x32.F32.E4M3.E4M3 R32, gdesc[UR8], R32, gsb0 ;  /* 0x00000000082079f3 */ /* 0x000fe20008000820 */
[----:B------:R-:W-:-:S06]  /*1b90*/  USEL UR8, URZ, 0x1, UP0 ;  /* 0x000000013f087887 */ /* 0x000fcc0008000000 */
[----:B------:R-:W-:-:S13]  /*1ba0*/  ISETP.NE.AND P0, PT, RZ, UR8, PT ;  /* 0x00000008ff007c0c */ /* 0x000fda000bf05270 */
[----:B------:R-:W-:Y:S05]  /*1bb0*/  @!P0 BRA `(.L_x_22) ;  /* 0x0000000000288947 */ /* 0x000fea0003800000 */
[----:B------:R-:W-:Y:S02]  /*1bc0*/  WARPGROUP.DEPBAR.LE gsb0, 0x0 ;  /* 0x00008000000079c5 */ /* 0x000fe40000010000 */
[----:B------:R-:W-:-:S01]  /*1bd0*/  FADD R43, RZ, R28 ;  /* 0x0000001cff2b7221 */ /* 0x000fc20000000000 */
[----:B------:R-:W-:Y:S01]  /*1be0*/  FADD R40, RZ, R29 ;  /* 0x0000001dff287221 */ /* 0x000fe20000000000 */
[----:B------:R-:W-:-:S01]  /*1bf0*/  FADD R41, RZ, R30 ;  /* 0x0000001eff297221 */ /* 0x000fc20000000000 */
[----:B------:R-:W-:Y:S01]  /*1c00*/  FADD R38, RZ, R31 ;  /* 0x0000001fff267221 */ /* 0x000fe20000000000 */
[----:B------:R-:W-:-:S01]  /*1c10*/  FADD R39, RZ, R32 ;  /* 0x00000020ff277221 */ /* 0x000fc20000000000 */
[----:B------:R-:W-:Y:S01]  /*1c20*/  FADD R36, RZ, R33 ;  /* 0x00000021ff247221 */ /* 0x000fe20000000000 */
[----:B------:R-:W-:-:S01]  /*1c30*/  FADD R37, RZ, R34 ;  /* 0x00000022ff257221 */ /* 0x000fc20000000000 */
[----:B------:R-:W-:Y:S01]  /*1c40*/  FADD R26, RZ, R35 ;  /* 0x00000023ff1a7221 */ /* 0x000fe20000000000 */
[----:B------:R-:W-:-:S06]  /*1c50*/  UMOV UR6, URZ ;  /* 0x0000003f00067c82 */ /* 0x000fcc0008000000 */
.L_x_22:
[----:B------:R-:W-:-:S04]  /*1c60*/  UIADD3 UR17, UR5, 0x1, URZ ;  /* 0x0000000105117890 */ /* 0x000fc8000fffe03f */
[----:B------:R-:W-:-:S04]  /*1c70*/  UISETP.NE.AND UP0, UPT, UR17, 0x4, UPT ;  /* 0x000000041100788c */ /* 0x000fc8000bf05270 */
[----:B------:R-:W-:Y:S02]  /*1c80*/  USEL UR9, URZ, 0x1, UP0 ;  /* 0x000000013f097887 */ /* 0x000fe40008000000 */
[----:B------:R-:W-:Y:S02]  /*1c90*/  USEL UR17, UR17, URZ, UP0 ;  /* 0x0000003f11117287 */ /* 0x000fe40008000000 */
[----:B------:R-:W-:-:S06]  /*1ca0*/  ULOP3.LUT UR9, UR4, UR9, URZ, 0x3c, !UPT ;  /* 0x0000000904097292 */ /* 0x000fcc000f8e3c3f */
[----:B------:R-:W-:Y:S01]  /*1cb0*/  IMAD.U32 R18, RZ, RZ, UR9 ;  /* 0x00000009ff127e24 */ /* 0x000fe2000f8e00ff */
[----:B------:R-:W-:-:S06]  /*1cc0*/  UMOV UR9, 0x1 ;  /* 0x0000000100097882 */ /* 0x000fcc0000000000 */
.L_x_17:
[----:B------:R-:W-:-:S06]  /*1cd0*/  UISETP.GE.AND UP0, UPT, UR13, 0x1, UPT ;  /* 0x000000010d00788c */ /* 0x000fcc000bf06270 */
[----:B------:R-:W-:-:S13]  /*1ce0*/  PLOP3.LUT P0, PT, PT, PT, UP0, 0x80, 0x0 ;  /* 0x000000000000781c */ /* 0x000fda0003f0f008 */
[----:B------:R-:W-:Y:S05]  /*1cf0*/  @!P0 BRA `(.L_x_23) ;  /* 0x0000000800248947 */ /* 0x000fea0003800000 */
[----:B01----:R-:W-:Y:S01]  /*1d00*/  IMAD.U32 R12, RZ, RZ, UR13 ;  /* 0x0000000dff0c7e24 */ /* 0x003fe2000f8e00ff */
[----:B------:R-:W-:Y:S01]  /*1d10*/  ULDC UR18, c[0x0][0x50c] ;  /* 0x0001430000127ab9 */ /* 0x000fe20000000800 */
[----:B------:R-:W-:-:S07]  /*1d20*/  IMAD.U32 R13, RZ, RZ, UR5 ;  /* 0x00000005ff0d7e24 */ /* 0x000fce000f8e00ff */
.L_x_31:
[----:B------:R-:W-:-:S13]  /*1d30*/  ISETP.NE.AND P1, PT, R42, 0x3, PT ;  /* 0x000000032a00780c */ /* 0x000fda0003f25270 */
[----:B------:R-:W-:Y:S05]  /*1d40*/  @!P1 BRA `(.L_x_24) ;  /* 0x0000000000049947 */ /* 0x000fea0003800000 */
[----:B------:R-:W-:Y:S01]  /*1d50*/  BPT.TRAP 0x1 ;  /* 0x000000040000795c */ /* 0x000fe20000300000 */
.L_x_24:
[----:B------:R-:W0:Y:S01]  /*1d60*/  S2UR UR10, SR_CgaCtaId ;  /* 0x00000000000a79c3 */ /* 0x000e220000008800 */
[----:B------:R-:W-:Y:S01]  /*1d70*/  UMOV UR16, 0x400 ;  /* 0x0000040000107882 */ /* 0x000fe20000000000 */
[----:B------:R-:W-:Y:S01]  /*1d80*/  SHF.L.U32 R14, R18, 0x1f, RZ ;  /* 0x0000001f120e7819 */ /* 0x000fe200000006ff */
[----:B0-----:R-:W-:-:S04]  /*1d90*/  ULEA UR16, UR10, UR16, 0x18 ;  /* 0x000000100a107291 */ /* 0x001fc8000f8ec03f */
[----:B------:R-:W-:-:S09]  /*1da0*/  ULEA UR10, UR17, UR16, 0x3 ;  /* 0x00000010110a7291 */ /* 0x000fd2000f8e183f */
[----:B------:R0:W1:Y:S01]  /*1db0*/  SYNCS.PHASECHK.TRANS64.TRYWAIT P0, [UR10], R14 ;  /* 0x0000000eff0075a7 */ /* 0x000062000800014a */
[----:B------:R-:W-:Y:S05]  /*1dc0*/  @!P1 BRA `(.L_x_25) ;  /* 0x0000000000049947 */ /* 0x000fea0003800000 */
[----:B------:R-:W-:Y:S01]  /*1dd0*/  BPT.TRAP 0x1 ;  /* 0x000000040000795c */ /* 0x000fe20000300000 */
.L_x_25:
[----:B-1----:R-:W-:Y:S05]  /*1de0*/  @P0 BRA `(.L_x_26) ;  /* 0x0000000000080947 */ /* 0x002fea0003800000 */
[----:B------:R-:W1:Y:S02]  /*1df0*/  SYNCS.PHASECHK.TRANS64.TRYWAIT P0, [UR10], R14 ;  /* 0x0000000eff0075a7 */ /* 0x000e64000800014a */
[----:B-1----:R-:W-:Y:S05]  /*1e00*/  @!P0 BRA `(.L_x_27) ;  /* 0x0000003400408947 */ /* 0x002fea0003800000 */
.L_x_26:
[----:B------:R-:W-:Y:S01]  /*1e10*/  UIADD3 UR10, UR16, 0x30100, URZ ;  /* 0x00030100100a7890 */ /* 0x000fe2000fffe03f */
[----:B------:R-:W-:Y:S01]  /*1e20*/  WARPGROUP.ARRIVE ;  /* 0x00000000000079c5 */ /* 0x000fe20000000000 */
[----:B------:R-:W-:Y:S02]  /*1e30*/  UISETP.NE.AND UP0, UPT, UR8, URZ, UPT ;  /* 0x0000003f0800728c */ /* 0x000fe4000bf05270 */
[----:B------:R-:W-:Y:S02]  /*1e40*/  USHF.R.U32.HI UR10, URZ, 0x4, UR10 ;  /* 0x000000043f0a7899 */ /* 0x000fe4000801160a */
[----:B------:R-:W-:Y:S02]  /*1e50*/  USEL UR9, UR9, URZ, !UP0 ;  /* 0x0000003f09097287 */ /* 0x000fe4000c000000 */
[----:B------:R-:W-:Y:S02]  /*1e60*/  ULOP3.LUT UR10, UR10, 0x3fff, URZ, 0xc0, !UPT ;  /* 0x00003fff0a0a7892 */ /* 0x000fe4000f8ec03f */
[----:B------:R-:W-:-:S02]  /*1e70*/  UISETP.NE.U32.AND UP0, UPT, UR9, URZ, UPT ;  /* 0x0000003f0900728c */ /* 0x000fc4000bf05070 */
[----:B------:R-:W-:Y:S02]  /*1e80*/  ULOP3.LUT UR10, UR10, 0x10000, URZ, 0xfc, !UPT ;  /* 0x000100000a0a7892 */ /* 0x000fe4000f8efc3f */
[----:B------:R-:W-:Y:S02]  /*1e90*/  UIMAD UR21, UR17, 0xc00, UR19 ;  /* 0x00000c00111578a4 */ /* 0x000fe4000f8e0213 */
[----:B------:R-:W-:Y:S02]  /*1ea0*/  ULEA UR20, UR17, UR10, 0x7 ;  /* 0x0000000a11147291 */ /* 0x000fe4000f8e383f */
[----:B------:R-:W-:Y:S01]  /*1eb0*/  UIADD3 UR24, UR21, 0x400, URZ ;  /* 0x0000040015187890 */ /* 0x000fe2000fffe03f */
[----:B------:R-:W-:Y:S02]  /*1ec0*/  UMOV UR9, 0x40000040 ;  /* 0x4000004000097882 */ /* 0x000fe40000000000 */
[----:B------:R-:W-:Y:S01]  /*1ed0*/  UMOV UR8, UR21 ;  /* 0x0000001500087c82 */ /* 0x000fe20008000000 */
[----:B------:R-:W-:Y:S01]  /*1ee0*/  UMOV UR11, 0x40000000 ;  /* 0x40000000000b7882 */ /* 0x000fe20000000000 */
[----:B------:R-:W-:Y:S01]  /*1ef0*/  UMOV UR10, UR20 ;  /* 0x00000014000a7c82 */ /* 0x000fe20008000000 */
[----:B------:R-:W-:Y:S01]  /*1f00*/  UIADD3 UR6, UR6, 0x8, URZ ;  /* 0x0000000806067890 */ /* 0x000fe2000fffe03f */
[----:B------:R-:W-:Y:S01]  /*1f10*/  QGMMA.64x8x32.F32.E4M3.E4M3 R28, gdesc[UR8], R28, UP0 ;  /* 0x00000000081c79f3 */ /* 0x000fe2000bf0081c */
[----:B------:R-:W-:Y:S01]  /*1f20*/  UMOV UR8, UR24 ;  /* 0x0000001800087c82 */ /* 0x000fe20008000000 */
[----:B------:R-:W-:Y:S01]  /*1f30*/  UMOV UR9, 0x40000040 ;  /* 0x4000004000097882 */ /* 0x000fe20000000000 */
[----:B------:R-:W-:Y:S01]  /*1f40*/  UIADD3 UR24, UR21, 0x402, URZ ;  /* 0x0000040215187890 */ /* 0x000fe2000fffe03f */
[----:B------:R-:W-:Y:S01]  /*1f50*/  QGMMA.64x8x32.F32.E4M3.E4M3 R32, gdesc[UR8], R32, UP0 ;  /* 0x00000000082079f3 */ /* 0x000fe2000bf00820 */
[----:B------:R-:W-:-:S02]  /*1f60*/  UIADD3 UR8, UR21, 0x2, URZ ;  /* 0x0000000215087890 */ /* 0x000fc4000fffe03f */
[----:B------:R-:W-:Y:S01]  /*1f70*/  UIADD3 UR10, UR20, 0x2, URZ ;  /* 0x00000002140a7890 */ /* 0x000fe2000fffe03f */
[----:B------:R-:W-:Y:S01]  /*1f80*/  UMOV UR9, 0x40000040 ;  /* 0x4000004000097882 */ /* 0x000fe20000000000 */
[----:B------:R-:W-:Y:S01]  /*1f90*/  UMOV UR11, 0x40000000 ;  /* 0x40000000000b7882 */ /* 0x000fe20000000000 */
[----:B------:R-:W-:-:S06]  /*1fa0*/  UISETP.NE.AND UP0, UPT, UR6, UR18, UPT ;  /* 0x000000120600728c */ /* 0x000fcc000bf05270 */
        /* <DEDUP_REMOVED lines=47> */
[----:B------:R-:W-:Y:S02]  /*22a0*/  UMOV UR9, 0x40000040 ;  /* 0x4000004000097882 */ /* 0x000fe40000000000 */
[----:B------:R-:W-:Y:S01]  /*22b0*/  QGMMA.64x8x32.F32.E4M3.E4M3 R32, gdesc[UR8], R32 ;  /* 0x00000000082079f3 */ /* 0x000fe20008700820 */
[----:B------:R-:W-:Y:S02]  /*22c0*/  UIADD3 UR8, UR21, 0x606, URZ ;  /* 0x0000060615087890 */ /* 0x000fe4000fffe03f */
[----:B------:R-:W-:Y:S02]  /*22d0*/  UIADD3 UR10, UR20, 0x46, URZ ;  /* 0x00000046140a7890 */ /* 0x000fe4000fffe03f */
[----:B------:R-:W-:Y:S01]  /*22e0*/  UIADD3 UR21, UR21, 0xa06, URZ ;  /* 0x00000a0615157890 */ /* 0x000fe2000fffe03f */
[----:B------:R-:W-:Y:S01]  /*22f0*/  UMOV UR9, 0x40000040 ;  /* 0x4000004000097882 */ /* 0x000fe20000000000 */
[----:B------:R-:W-:-:S05]  /*2300*/  UMOV UR11, 0x40000000 ;  /* 0x40000000000b7882 */ /* 0x000fca0000000000 */
[----:B------:R-:W-:Y:S01]  /*2310*/  QGMMA.64x8x32.F32.E4M3.E4M3 R28, gdesc[UR8], R28 ;  /* 0x00000000081c79f3 */ /* 0x000fe2000870081c */
[----:B------:R-:W-:Y:S01]  /*2320*/  UMOV UR8, UR21 ;  /* 0x0000001500087c82 */ /* 0x000fe20008000000 */
[----:B------:R-:W-:Y:S02]  /*2330*/  UMOV UR9, 0x40000040 ;  /* 0x4000004000097882 */ /* 0x000fe40000000000 */
[----:B------:R-:W-:Y:S01]  /*2340*/  QGMMA.64x8x32.F32.E4M3.E4M3 R32, gdesc[UR8], R32, gsb0 ;  /* 0x00000000082079f3 */ /* 0x000fe20008000820 */
[----:B------:R-:W-:-:S06]  /*2350*/  USEL UR8, URZ, 0x1, UP0 ;  /* 0x000000013f087887 */ /* 0x000fcc0008000000 */
[----:B------:R-:W-:Y:S01]  /*2360*/  ISETP.NE.AND P0, PT, RZ, UR8, PT ;  /* 0x00000008ff007c0c */ /* 0x000fe2000bf05270 */
[----:B------:R-:W-:-:S12]  /*2370*/  WARPGROUP.DEPBAR.LE gsb0, 0x1 ;  /* 0x00008000000079c5 */ /* 0x000fd80000010100 */
[----:B------:R-:W-:Y:S05]  /*2380*/  @!P0 BRA `(.L_x_28) ;  /* 0x0000000000288947 */ /* 0x000fea0003800000 */
[----:B------:R-:W-:Y:S02]  /*2390*/  WARPGROUP.DEPBAR.LE gsb0, 0x0 ;  /* 0x00008000000079c5 */ /* 0x000fe40000010000 */
[----:B------:R-:W-:-:S01]  /*23a0*/  FADD R43, R28, R43 ;  /* 0x0000002b1c2b7221 */ /* 0x000fc20000000000 */
[----:B------:R-:W-:Y:S01]  /*23b0*/  FADD R40, R29, R40 ;  /* 0x000000281d287221 */ /* 0x000fe20000000000 */
[----:B------:R-:W-:-:S01]  /*23c0*/  FADD R41, R30, R41 ;  /* 0x000000291e297221 */ /* 0x000fc20000000000 */
[----:B------:R-:W-:Y:S01]  /*23d0*/  FADD R38, R31, R38 ;  /* 0x000000261f267221 */ /* 0x000fe20000000000 */
[----:B------:R-:W-:-:S01]  /*23e0*/  FADD R39, R32, R39 ;  /* 0x0000002720277221 */ /* 0x000fc20000000000 */
[----:B------:R-:W-:Y:S01]  /*23f0*/  FADD R36, R33, R36 ;  /* 0x0000002421247221 */ /* 0x000fe20000000000 */
[----:B------:R-:W-:-:S01]  /*2400*/  FADD R37, R34, R37 ;  /* 0x0000002522257221 */ /* 0x000fc20000000000 */
[----:B------:R-:W-:Y:S01]  /*2410*/  FADD R26, R26, R35 ;  /* 0x000000231a1a7221 */ /* 0x000fe20000000000 */
[----:B------:R-:W-:-:S06]  /*2420*/  UMOV UR6, URZ ;  /* 0x0000003f00067c82 */ /* 0x000fcc0008000000 */
.L_x_28:
[----:B------:R-:W-:Y:S05]  /*2430*/  @!P1 BRA `(.L_x_29) ;  /* 0x0000000000049947 */ /* 0x000fea0003800000 */
[----:B------:R-:W-:Y:S01]  /*2440*/  BPT.TRAP 0x1 ;  /* 0x000000040000795c */ /* 0x000fe20000300000 */
.L_x_29:
[----:B------:R-:W-:-:S13]  /*2450*/  ISETP.NE.AND P0, PT, R10, RZ, PT ;  /* 0x000000ff0a00720c */ /* 0x000fda0003f05270 */
[----:B01----:R-:W-:-:S05]  /*2460*/  @P0 LEA R14, R13, UR16, 0x3 ;  /* 0x000000100d0e0c11 */ /* 0x003fca000f8e18ff */
[----:B------:R-:W-:-:S05]  /*2470*/  @P0 VIADD R14, R14, 0x20 ;  /* 0x000000200e0e0836 */ /* 0x000fca0000000000 */
[----:B------:R-:W-:-:S04]  /*2480*/  @P0 PRMT R14, R7, 0x654, R14 ;  /* 0x00000654070e0816 */ /* 0x000fc8000000000e */
[----:B------:R0:W-:Y:S01]  /*2490*/  @P0 SYNCS.ARRIVE.TRANS64.RED.A1T0 RZ, [R14+URZ], RZ ;  /* 0x000000ff0eff09a7 */ /* 0x0001e2000810043f */
[----:B------:R-:W-:-:S13]  /*24a0*/  ISETP.GT.U32.AND P0, PT, R6, 0x1, PT ;  /* 0x000000010600780c */ /* 0x000fda0003f04070 */
[----:B0-----:R-:W-:Y:S05]  /*24b0*/  @P0 BRA `(.L_x_30) ;  /* 0x0000000000040947 */ /* 0x001fea0003800000 */
[----:B------:R-:W-:Y:S01]  /*24c0*/  BPT.TRAP 0x1 ;  /* 0x000000040000795c */ /* 0x000fe20000300000 */
.L_x_30:
[----:B------:R-:W-:Y:S01]  /*24d0*/  UIADD3 UR17, UR17, 0x1, URZ ;  /* 0x0000000111117890 */ /* 0x000fe2000fffe03f */
[C---:B------:R-:W-:Y:S01]  /*24e0*/  ISETP.GT.AND P1, PT, R12.reuse, 0x1, PT ;  /* 0x000000010c00780c */ /* 0x040fe20003f24270 */
[----:B------:R-:W-:Y:S02]  /*24f0*/  VIADD R13, R13, 0x1 ;  /* 0x000000010d0d7836 */ /* 0x000fe40000000000 */
[----:B------:R-:W-:Y:S01]  /*2500*/  UISETP.NE.AND UP0, UPT, UR17, 0x4, UPT ;  /* 0x000000041100788c */ /* 0x000fe2000bf05270 */
[----:B------:R-:W-:Y:S02]  /*2510*/  VIADD R12, R12, 0xffffffff ;  /* 0xffffffff0c0c7836 */ /* 0x000fe40000000000 */
[C---:B------:R-:W-:Y:S01]  /*2520*/  ISETP.NE.AND P0, PT, R13.reuse, 0x4, PT ;  /* 0x000000040d00780c */ /* 0x040fe20003f05270 */
[----:B------:R-:W-:Y:S02]  /*2530*/  USEL UR9, URZ, 0x1, UP0 ;  /* 0x000000013f097887 */ /* 0x000fe40008000000 */
[----:B------:R-:W-:Y:S01]  /*2540*/  USEL UR17, UR17, URZ, UP0 ;  /* 0x0000003f11117287 */ /* 0x000fe20008000000 */
[----:B------:R-:W-:-:S03]  /*2550*/  SEL R13, R13, RZ, P0 ;  /* 0x000000ff0d0d7207 */ /* 0x000fc60000000000 */
[----:B------:R-:W-:Y:S01]  /*2560*/  LOP3.LUT R18, R18, UR9, RZ, 0x3c, !PT ;  /* 0x0000000912127c12 */ /* 0x000fe2000f8e3cff */
[----:B------:R-:W-:Y:S01]  /*2570*/  UMOV UR9, 0x1 ;  /* 0x0000000100097882 */ /* 0x000fe20000000000 */
[----:B------:R-:W-:Y:S06]  /*2580*/  @P1 BRA `(.L_x_31) ;  /* 0xfffffff400e81947 */ /* 0x000fec000383ffff */
.L_x_23:
[----:B------:R-:W-:Y:S01]  /*2590*/  UISETP.NE.AND UP0, UPT, UR6, URZ, UPT ;  /* 0x0000003f0600728c */ /* 0x000fe2000bf05270 */
[----:B01----:R-:W0:Y:S03]  /*25a0*/  LDC R12, c[0x0][0x28c] ;  /* 0x0000a300ff0c7b82 */ /* 0x003e260000000800 */
[----:B------:R-:W-:-:S06]  /*25b0*/  USEL UR6, URZ, 0x1, !UP0 ;  /* 0x000000013f067887 */ /* 0x000fcc000c000000 */
[----:B------:R-:W-:Y:S02]  /*25c0*/  ISETP.NE.AND P0, PT, RZ, UR6, PT ;  /* 0x00000006ff007c0c */ /* 0x000fe4000bf05270 */
[----:B0-----:R-:W-:-:S11]  /*25d0*/  ISETP.GE.AND P1, PT, R12, 0x1, PT ;  /* 0x000000010c00780c */ /* 0x001fd60003f26270 */
[----:B------:R-:W-:Y:S05]  /*25e0*/  @!P0 BRA `(.L_x_32) ;  /* 0x0000000000248947 */ /* 0x000fea0003800000 */
[----:B------:R-:W-:Y:S02]  /*25f0*/  WARPGROUP.DEPBAR.LE gsb0, 0x0 ;  /* 0x00008000000079c5 */ /* 0x000fe40000010000 */
[----:B------:R-:W-:Y:S01]  /*2600*/  FADD R43, R28, R43 ;  /* 0x0000002b1c2b7221 */ /* 0x000fe20000000000 */
[----:B------:R-:W-:Y:S01]  /*2610*/  FADD R40, R29, R40 ;  /* 0x000000281d287221 */ /* 0x000fe20000000000 */
[----:B------:R-:W-:Y:S01]  /*2620*/  FADD R41, R30, R41 ;  /* 0x000000291e297221 */ /* 0x000fe20000000000 */
[----:B------:R-:W-:Y:S01]  /*2630*/  FADD R38, R31, R38 ;  /* 0x000000261f267221 */ /* 0x000fe20000000000 */
[----:B------:R-:W-:Y:S01]  /*2640*/  FADD R39, R32, R39 ;  /* 0x0000002720277221 */ /* 0x000fe20000000000 */
[----:B------:R-:W-:Y:S01]  /*2650*/  FADD R36, R33, R36 ;  /* 0x0000002421247221 */ /* 0x000fe20000000000 */
[----:B------:R-:W-:Y:S01]  /*2660*/  FADD R37, R34, R37 ;  /* 0x0000002522257221 */ /* 0x000fe20000000000 */
[----:B------:R-:W-:-:S07]  /*2670*/  FADD R26, R26, R35 ;  /* 0x000000231a1a7221 */ /* 0x000fce0000000000 */
.L_x_32:
[----:B------:R-:W-:Y:S02]  /*2680*/  WARPGROUP.DEPBAR.LE gsb0, 0x0 ;  /* 0x00008000000079c5 */ /* 0x000fe40000010000 */
[----:B------:R-:W-:Y:S05]  /*2690*/  @!P1 BRA `(.L_x_33) ;  /* 0x0000000000409947 */ /* 0x000fea0003800000 */
[----:B------:R-:W-:-:S13]  /*26a0*/  ISETP.NE.AND P0, PT, R42, 0x3, PT ;  /* 0x000000032a00780c */ /* 0x000fda0003f05270 */
[----:B------:R-:W-:Y:S05]  /*26b0*/  @!P0 BRA `(.L_x_34) ;  /* 0x0000000000048947 */ /* 0x000fea0003800000 */
[----:B------:R-:W-:Y:S01]  /*26c0*/  BPT.TRAP 0x1 ;  /* 0x000000040000795c */ /* 0x000fe20000300000 */
.L_x_34:
[----:B------:R-:W-:Y:S01]  /*26d0*/  ISETP.NE.AND P0, PT, R10, RZ, PT ;  /* 0x000000ff0a00720c */ /* 0x000fe20003f05270 */
[----:B------:R-:W-:-:S12]  /*26e0*/  IMAD.U32 R13, RZ, RZ, UR16 ;  /* 0x00000010ff0d7e24 */ /* 0x000fd8000f8e00ff */
[----:B------:R-:W-:-:S05]  /*26f0*/  VOTEU.ANY UP0, P0 ;  /* 0x00000000003f7886 */ /* 0x000fca0000000100 */
[----:B------:R-:W-:-:S06]  /*2700*/  @UP0 UIADD3 UR6, UR13, UR5, URZ ;  /* 0x000000050d060290 */ /* 0x000fcc000fffe03f */
[----:B------:R-:W-:-:S04]  /*2710*/  IMAD.U32 R12, RZ, RZ, UR6 ;  /* 0x00000006ff0c7e24 */ /* 0x000fc8000f8e00ff */
[----:B------:R-:W-:-:S05]  /*2720*/  @P0 IMAD.SHL.U32 R12, R12, 0x8, RZ ;  /* 0x000000080c0c0824 */ /* 0x000fca00078e00ff */
[----:B------:R-:W-:-:S04]  /*2730*/  @P0 LOP3.LUT R12, R12, 0x18, RZ, 0xc0, !PT ;  /* 0x000000180c0c0812 */ /* 0x000fc800078ec0ff */
[----:B------:R-:W-:-:S04]  /*2740*/  @P0 IADD3 R12, R13, 0x20, R12 ;  /* 0x000000200d0c0810 */ /* 0x000fc80007ffe00c */
[----:B------:R-:W-:-:S04]  /*2750*/  @P0 PRMT R12, R7, 0x654, R12 ;  /* 0x00000654070c0816 */ /* 0x000fc8000000000c */
[----:B------:R0:W-:Y:S01]  /*2760*/  @P0 SYNCS.ARRIVE.TRANS64.RED.A1T0 RZ, [R12+URZ], RZ ;  /* 0x000000ff0cff09a7 */ /* 0x0001e2000810043f */
[----:B------:R-:W-:-:S13]  /*2770*/  ISETP.GT.U32.AND P0, PT, R6, 0x1, PT ;  /* 0x000000010600780c */ /* 0x000fda0003f04070 */
[----:B0-----:R-:W-:Y:S05]  /*2780*/  @P0 BRA `(.L_x_33) ;  /* 0x0000000000040947 */ /* 0x001fea0003800000 */
[----:B------:R-:W-:Y:S01]  /*2790*/  BPT.TRAP 0x1 ;  /* 0x000000040000795c */ /* 0x000fe20000300000 */
.L_x_33:
[----:B------:R-:W0:Y:S01]  /*27a0*/  LDC R14, c[0x0][0x288] ;  /* 0x0000a200ff0e7b82 */ /* 0x000e220000000800 */
[----:B------:R-:W-:Y:S01]  /*27b0*/  IMAD.SHL.U32 R13, R16, 0x8, RZ ;  /* 0x00000008100d7824 */ /* 0x000fe200078e00ff */
[----:B------:R-:W-:Y:S01]  /*27c0*/  ULDC UR6, c[0x0][0x284] ;  /* 0x0000a10000067ab9 */ /* 0x000fe20000000800 */
[----:B------:R-:W-:Y:S01]  /*27d0*/  IMAD R19, R15, 0xc0, RZ ;  /* 0x000000c00f137824 */ /* 0x000fe200078e02ff */
[C---:B------:R-:W-:Y:S01]  /*27e0*/  LOP3.LUT R12, R3.reuse, 0x3, RZ, 0xc0, !PT ;  /* 0x00000003030c7812 */ /* 0x040fe200078ec0ff */
[----:B------:R-:W-:Y:S02]  /*27f0*/  IMAD.SHL.U32 R16, R3, 0x2, RZ ;  /* 0x0000000203107824 */ /* 0x000fe400078e00ff */
[----:B------:R-:W-:-:S03]  /*2800*/  IMAD.MOV.U32 R28, RZ, RZ, -0x1 ;  /* 0xffffffffff1c7424 */ /* 0x000fc600078e00ff */
[C---:B------:R-:W-:Y:S02]  /*2810*/  LOP3.LUT R16, R13.reuse, 0x6, R16, 0xf8, !PT ;  /* 0x000000060d107812 */ /* 0x040fe400078ef810 */
[----:B0-----:R-:W-:Y:S01]  /*2820*/  ISETP.GE.AND P0, PT, R13, R14, PT ;  /* 0x0000000e0d00720c */ /* 0x001fe20003f06270 */
[----:B------:R-:W-:-:S03]  /*2830*/  IMAD R12, R12, -0x2, R14 ;  /* 0xfffffffe0c0c7824 */ /* 0x000fc600078e020e */
[----:B------:R-:W-:Y:S01]  /*2840*/  ISETP.GE.OR P0, PT, R19, UR6, P0 ;  /* 0x0000000613007c0c */ /* 0x000fe20008706670 */
[----:B------:R-:W-:-:S12]  /*2850*/  IMAD.IADD R32, R12, 0x1, -R13 ;  /* 0x000000010c207824 */ /* 0x000fd800078e0a0d */
[----:B------:R-:W-:Y:S05]  /*2860*/  @P0 BRA `(.L_x_35) ;  /* 0x0000000c00480947 */ /* 0x000fea0003800000 */
[----:B------:R-:W0:Y:S01]  /*2870*/  LDC.64 R24, c[0x0][0x5c8] ;  /* 0x00017200ff187b82 */ /* 0x000e220000000a00 */
[----:B------:R-:W-:Y:S01]  /*2880*/  SHF.R.S32.HI R30, RZ, 0x1f, R27 ;  /* 0x0000001fff1e7819 */ /* 0x000fe2000001141b */
[----:B------:R-:W-:Y:S01]  /*2890*/  ULDC.64 UR8, c[0x0][0x5d0] ;  /* 0x0001740000087ab9 */ /* 0x000fe20000000a00 */
[----:B------:R-:W-:Y:S01]  /*28a0*/  SHF.R.S32.HI R17, RZ, 0x1f, R16 ;  /* 0x0000001fff117819 */ /* 0x000fe20000011410 */
[----:B------:R-:W-:Y:S01]  /*28b0*/  IMAD.WIDE R20, R15, 0xc0, R4 ;  /* 0x000000c00f147825 */ /* 0x000fe200078e0204 */
[----:B------:R-:W-:Y:S03]  /*28c0*/  BSSY B0, `(.L_x_35) ;  /* 0x00000cc000007945 */ /* 0x000fe60003800000 */
[----:B------:R-:W-:Y:S02]  /*28d0*/  IMAD R12, R30, UR8, RZ ;  /* 0x000000081e0c7c24 */ /* 0x000fe4000f8e02ff */
[----:B------:R-:W-:-:S02]  /*28e0*/  IMAD.IADD R31, R0, 0x1, -R19 ;  /* 0x00000001001f7824 */ /* 0x000fc400078e0a13 */
[C---:B------:R-:W-:Y:S02]  /*28f0*/  IMAD R23, R27.reuse, UR9, R12 ;  /* 0x000000091b177c24 */ /* 0x040fe4000f8e020c */
[----:B------:R-:W-:Y:S01]  /*2900*/  IMAD.WIDE.U32 R12, R27, UR8, R16 ;  /* 0x000000081b0c7c25 */ /* 0x000fe2000f8e0010 */
[----:B------:R-:W-:-:S03]  /*2910*/  ULDC.64 UR8, c[0x0][0x5c0] ;  /* 0x0001700000087ab9 */ /* 0x000fc60000000a00 */
[----:B------:R-:W-:Y:S02]  /*2920*/  IMAD.IADD R13, R13, 0x1, R23 ;  /* 0x000000010d0d7824 */ /* 0x000fe400078e0217 */
[----:B0-----:R-:W-:Y:S01]  /*2930*/  IMAD R14, R21, R24, RZ ;  /* 0x00000018150e7224 */ /* 0x001fe200078e02ff */
[----:B------:R-:W-:-:S03]  /*2940*/  SHF.L.U64.HI R18, R24, 0x7, R25 ;  /* 0x0000000718127819 */ /* 0x000fc60000010219 */
[C---:B------:R-:W-:Y:S02]  /*2950*/  IMAD R23, R20.reuse, R25, R14 ;  /* 0x0000001914177224 */ /* 0x040fe400078e020e */
[----:B------:R-:W-:-:S04]  /*2960*/  IMAD.WIDE.U32 R14, R20, R24, R12 ;  /* 0x00000018140e7225 */ /* 0x000fc800078e000c */
[----:B------:R-:W-:Y:S01]  /*2970*/  IMAD.IADD R15, R15, 0x1, R23 ;  /* 0x000000010f0f7824 */ /* 0x000fe200078e0217 */
[----:B------:R-:W-:Y:S01]  /*2980*/  IADD3 R22, P2, R14, UR8, RZ ;  /* 0x000000080e167c10 */ /* 0x000fe2000ff5e0ff */
[C---:B------:R-:W-:Y:S01]  /*2990*/  IMAD.SHL.U32 R13, R24.reuse, 0x80, RZ ;  /* 0x00000080180d7824 */ /* 0x040fe200078e00ff */
[C---:B------:R-:W-:Y:S02]  /*29a0*/  LEA R12, P4, R24.reuse, R14, 0x3 ;  /* 0x0000000e180c7211 */ /* 0x040fe400078818ff */
[----:B------:R-:W-:Y:S02]  /*29b0*/  IADD3.X R23, R15, UR9, RZ, P2, !PT ;  /* 0x000000090f177c10 */ /* 0x000fe400097fe4ff */
[----:B---3-5:R-:W-:Y:S02]  /*29c0*/  FSETP.NEU.AND P2, PT, R11, RZ, PT ;  /* 0x000000ff0b00720b */ /* 0x028fe40003f4d000 */
[----:B------:R-:W-:Y:S02]  /*29d0*/  LEA.HI.X R29, R24, R15, R25, 0x3, P4 ;  /* 0x0000000f181d7211 */ /* 0x000fe400020f1c19 */
[----:B------:R-:W-:-:S02]  /*29e0*/  IADD3 R24, P4, R12, UR8, RZ ;  /* 0x000000080c187c10 */ /* 0x000fc4000ff9e0ff */
[--C-:B------:R-:W-:Y:S02]  /*29f0*/  IADD3 R14, P1, P0, R14, UR8, R13.reuse ;  /* 0x000000080e0e7c10 */ /* 0x100fe4000f83e00d */
[----:B------:R-:W-:Y:S02]  /*2a00*/  IADD3 R12, P5, P6, R12, UR8, R13 ;  /* 0x000000080c0c7c10 */ /* 0x000fe4000febe00d */
[--C-:B------:R-:W-:Y:S02]  /*2a10*/  IADD3.X R15, R15, UR9, R18.reuse, P1, P0 ;  /* 0x000000090f0f7c10 */ /* 0x100fe40008fe0412 */
[C---:B------:R-:W-:Y:S02]  /*2a20*/  IADD3.X R25, R29.reuse, UR9, RZ, P4, !PT ;  /* 0x000000091d197c10 */ /* 0x040fe4000a7fe4ff */
[----:B------:R-:W-:Y:S01]  /*2a30*/  IADD3.X R13, R29, UR9, R18, P5, P6 ;  /* 0x000000091d0d7c10 */ /* 0x000fe2000afec412 */
[----:B------:R-:W-:Y:S06]  /*2a40*/  @!P2 BRA `(.L_x_36) ;  /* 0x00000008003ca947 */ /* 0x000fec0003800000 */
[----:B------:R-:W-:Y:S01]  /*2a50*/  ULDC.64 UR8, c[0x0][0x5b8] ;  /* 0x00016e0000087ab9 */ /* 0x000fe20000000a00 */
[----:B------:R-:W-:Y:S01]  /*2a60*/  ISETP.GE.AND P0, PT, R31, 0x1, PT ;  /* 0x000000011f00780c */ /* 0x000fe20003f06270 */
[----:B------:R-:W-:Y:S01]  /*2a70*/  IMAD R30, R30, UR8, RZ ;  /* 0x000000081e1e7c24 */ /* 0x000fe2000f8e02ff */
[----:B------:R-:W-:Y:S01]  /*2a80*/  ULDC.64 UR10, c[0x0][0x5a8] ;  /* 0x00016a00000a7ab9 */ /* 0x000fe20000000a00 */
[C---:B------:R-:W-:Y:S01]  /*2a90*/  IMAD.WIDE.U32 R18, R27.reuse, UR8, R16 ;  /* 0x000000081b127c25 */ /* 0x040fe2000f8e0010 */
[----:B------:R-:W-:Y:S01]  /*2aa0*/  ISETP.LT.OR P2, PT, R32, 0x1, !P0 ;  /* 0x000000012000780c */ /* 0x000fe20004741670 */
[----:B------:R-:W-:Y:S02]  /*2ab0*/  BSSY B1, `(.L_x_37) ;  /* 0x000000c000017945 */ /* 0x000fe40003800000 */
[----:B------:R-:W-:Y:S01]  /*2ac0*/  IMAD R27, R27, UR9, R30 ;  /* 0x000000091b1b7c24 */ /* 0x000fe2000f8e021e */
[----:B------:R-:W-:-:S03]  /*2ad0*/  ULDC.64 UR8, c[0x0][0x5b0] ;  /* 0x00016c0000087ab9 */ /* 0x000fc60000000a00 */
[----:B------:R-:W-:Y:S02]  /*2ae0*/  IMAD.IADD R19, R19, 0x1, R27 ;  /* 0x0000000113137824 */ /* 0x000fe400078e021b */
[----:B------:R-:W-:Y:S02]  /*2af0*/  IMAD R27, R21, UR8, RZ ;  /* 0x00000008151b7c24 */ /* 0x000fe4000f8e02ff */
[----:B------:R-:W-:-:S04]  /*2b00*/  IMAD.WIDE.U32 R16, R20, UR8, R18 ;  /* 0x0000000814107c25 */ /* 0x000fc8000f8e0012 */
[----:B------:R-:W-:Y:S01]  /*2b10*/  IMAD R27, R20, UR9, R27 ;  /* 0x00000009141b7c24 */ /* 0x000fe2000f8e021b */
[----:B------:R-:W-:-:S04]  /*2b20*/  IADD3 R16, P1, R16, UR10, RZ ;  /* 0x0000000a10107c10 */ /* 0x000fc8000ff3e0ff */
[--C-:B------:R-:W-:Y:S02]  /*2b30*/  IADD3.X R17, R17, UR11, R27.reuse, P1, !PT ;  /* 0x0000000b11117c10 */ /* 0x100fe40008ffe41b */
[----:B------:R-:W-:Y:S01]  /*2b40*/  PRMT R27, RZ, 0x7610, R27 ;  /* 0x00007610ff1b7816 */ /* 0x000fe2000000001b */
[----:B------:R-:W-:Y:S06]  /*2b50*/  @P2 BRA `(.L_x_38) ;  /* 0x0000000000042947 */ /* 0x000fec0003800000 */
[----:B------:R0:W5:Y:S02]  /*2b60*/  LDG.E.U8 R27, desc[UR22][R16.64] ;  /* 0x00000016101b7981 */ /* 0x000164000c1e1100 */
.L_x_38:
[----:B------:R-:W-:Y:S05]  /*2b70*/  BSYNC B1 ;  /* 0x0000000000017941 */ /* 0x000fea0003800000 */
.L_x_37:
[----:B-----5:R-:W-:Y:S01]  /*2b80*/  LOP3.LUT R27, R27, 0xff, RZ, 0xc0, !PT ;  /* 0x000000ff1b1b7812 */ /* 0x020fe200078ec0ff */
[----:B------:R-:W-:Y:S01]  /*2b90*/  BSSY B1, `(.L_x_39) ;  /* 0x000000b000017945 */ /* 0x000fe20003800000 */
[----:B------:R-:W-:Y:S02]  /*2ba0*/  ISETP.LT.OR P0, PT, R32, 0x2, !P0 ;  /* 0x000000022000780c */ /* 0x000fe40004701670 */
[----:B------:R-:W-:-:S05]  /*2bb0*/  F2FP.F16.E4M3.UNPACK_B R27, R27 ;  /* 0x0000001bff1b723e */ /* 0x000fca00020006ff */
[----:B------:R-:W-:Y:S01]  /*2bc0*/  HADD2.F32 R30, -RZ, R27.H0_H0 ;  /* 0x2000001bff1e7230 */ /* 0x000fe20000004100 */
[----:B------:R-:W-:-:S04]  /*2bd0*/  PRMT R27, RZ, 0x7610, R27 ;  /* 0x00007610ff1b7816 */ /* 0x000fc8000000001b */
[----:B------:R-:W-:-:S04]  /*2be0*/  FMUL R30, R30, R11 ;  /* 0x0000000b1e1e7220 */ /* 0x000fc80000400000 */
[----:B--2---:R-:W-:-:S05]  /*2bf0*/  FFMA R30, R43, R2, R30 ;  /* 0x000000022b1e7223 */ /* 0x004fca000000001e */
[----:B------:R-:W-:-:S05]  /*2c00*/  F2FP.SATFINITE.E4M3.F32.PACK_AB_MERGE_C R29, RZ, R30, RZ ;  /* 0x0000001eff1d723e */ /* 0x000fca00048070ff */
[----:B------:R1:W-:Y:S01]  /*2c10*/  @!P2 STG.E.U8 desc[UR22][R22.64], R29 ;  /* 0x0000001d1600a986 */ /* 0x0003e2000c101116 */
[----:B------:R-:W-:Y:S05]  /*2c20*/  @P0 BRA `(.L_x_40) ;  /* 0x0000000000040947 */ /* 0x000fea0003800000 */
[----:B------:R2:W5:Y:S02]  /*2c30*/  LDG.E.U8 R27, desc[UR22][R16.64+0x1] ;  /* 0x00000116101b7981 */ /* 0x000564000c1e1100 */
.L_x_40:
[----:B------:R-:W-:Y:S05]  /*2c40*/  BSYNC B1 ;  /* 0x0000000000017941 */ /* 0x000fea0003800000 */
.L_x_39:
[----:B-----5:R-:W-:Y:S01]  /*2c50*/  LOP3.LUT R27, R27, 0xff, RZ, 0xc0, !PT ;  /* 0x000000ff1b1b7812 */ /* 0x020fe200078ec0ff */
[----:B------:R-:W-:Y:S01]  /*2c60*/  BSSY B1, `(.L_x_41) ;  /* 0x0000013000017945 */ /* 0x000fe20003800000 */
[----:B-1----:R-:W-:Y:S02]  /*2c70*/  IADD3 R29, P1, R20, 0x8, RZ ;  /* 0x00000008141d7810 */ /* 0x002fe40007f3e0ff */
[----:B------:R-:W-:-:S03]  /*2c80*/  F2FP.F16.E4M3.UNPACK_B R27, R27 ;  /* 0x0000001bff1b723e */ /* 0x000fc600020006ff */
[----:B0-2---:R-:W-:Y:S01]  /*2c90*/  IMAD.X R17, RZ, RZ, R21, P1 ;  /* 0x000000ffff117224 */ /* 0x005fe200008e0615 */
[----:B------:R-:W-:Y:S01]  /*2ca0*/  ISETP.GE.AND P1, PT, R31, 0x9, PT ;  /* 0x000000091f00780c */ /* 0x000fe20003f26270 */
[----:B------:R-:W-:Y:S02]  /*2cb0*/  HADD2.F32 R16, -RZ, R27.H0_H0 ;  /* 0x2000001bff107230 */ /* 0x000fe40000004100 */
[----:B------:R-:W-:Y:S01]  /*2cc0*/  IMAD R30, R17, UR8, RZ ;  /* 0x00000008111e7c24 */ /* 0x000fe2000f8e02ff */
[----:B------:R-:W-:Y:S02]  /*2cd0*/  ISETP.LT.OR P4, PT, R32, 0x1, !P1 ;  /* 0x000000012000780c */ /* 0x000fe40004f81670 */
[----:B------:R-:W-:Y:S01]  /*2ce0*/  FMUL R27, R16, R11 ;  /* 0x0000000b101b7220 */ /* 0x000fe20000400000 */
[----:B------:R-:W-:-:S04]  /*2cf0*/  IMAD.WIDE.U32 R16, R29, UR8, R18 ;  /* 0x000000081d107c25 */ /* 0x000fc8000f8e0012 */
[----:B------:R-:W-:Y:S01]  /*2d00*/  FFMA R27, R40, R2, R27 ;  /* 0x00000002281b7223 */ /* 0x000fe2000000001b */
[----:B------:R-:W-:Y:S01]  /*2d10*/  IMAD R29, R29, UR9, R30 ;  /* 0x000000091d1d7c24 */ /* 0x000fe2000f8e021e */
[----:B------:R-:W-:-:S03]  /*2d20*/  IADD3 R16, P2, R16, UR10, RZ ;  /* 0x0000000a10107c10 */ /* 0x000fc6000ff5e0ff */
[----:B------:R-:W-:Y:S02]  /*2d30*/  F2FP.SATFINITE.E4M3.F32.PACK_AB_MERGE_C R33, RZ, R27, RZ ;  /* 0x0000001bff21723e */ /* 0x000fe400048070ff */
[----:B------:R-:W-:Y:S02]  /*2d40*/  IADD3.X R17, R17, UR11, R29, P2, !PT ;  /* 0x0000000b11117c10 */ /* 0x000fe400097fe41d */
[----:B------:R-:W-:Y:S01]  /*2d50*/  PRMT R27, RZ, 0x7610, R27 ;  /* 0x00007610ff1b7816 */ /* 0x000fe2000000001b */
[----:B------:R0:W-:Y:S01]  /*2d60*/  @!P0 STG.E.U8 desc[UR22][R22.64+0x1], R33 ;  /* 0x0000012116008986 */ /* 0x0001e2000c101116 */
[----:B------:R-:W-:Y:S05]  /*2d70*/  @P4 BRA `(.L_x_42) ;  /* 0x0000000000044947 */ /* 0x000fea0003800000 */
[----:B------:R1:W5:Y:S02]  /*2d80*/  LDG.E.U8 R27, desc[UR22][R16.64] ;  /* 0x00000016101b7981 */ /* 0x000364000c1e1100 */
.L_x_42:
[----:B------:R-:W-:Y:S05]  /*2d90*/  BSYNC B1 ;  /* 0x0000000000017941 */ /* 0x000fea0003800000 */
.L_x_41:
[----:B-----5:R-:W-:Y:S01]  /*2da0*/  LOP3.LUT R27, R27, 0xff, RZ, 0xc0, !PT ;  /* 0x000000ff1b1b7812 */ /* 0x020fe200078ec0ff */
[----:B------:R-:W-:Y:S01]  /*2db0*/  BSSY B1, `(.L_x_43) ;  /* 0x000000b000017945 */ /* 0x000fe20003800000 */
[----:B------:R-:W-:Y:S02]  /*2dc0*/  ISETP.LT.OR P1, PT, R32, 0x2, !P1 ;  /* 0x000000022000780c */ /* 0x000fe40004f21670 */
[----:B------:R-:W-:-:S05]  /*2dd0*/  F2FP.F16.E4M3.UNPACK_B R27, R27 ;  /* 0x0000001bff1b723e */ /* 0x000fca00020006ff */
[----:B0-----:R-:W-:-:S05]  /*2de0*/  HADD2.F32 R22, -RZ, R27.H0_H0 ;  /* 0x2000001bff167230 */ /* 0x001fca0000004100 */
[----:B------:R-:W-:-:S04]  /*2df0*/  FMUL R22, R22, R11 ;  /* 0x0000000b16167220 */ /* 0x000fc80000400000 */
[----:B------:R-:W-:-:S05]  /*2e00*/  FFMA R22, R41, R2, R22 ;  /* 0x0000000229167223 */ /* 0x000fca0000000016 */
[----:B------:R-:W-:Y:S02]  /*2e10*/  F2FP.SATFINITE.E4M3.F32.PACK_AB_MERGE_C R23, RZ, R22, RZ ;  /* 0x00000016ff17723e */ /* 0x000fe400048070ff */
[----:B------:R-:W-:-:S03]  /*2e20*/  PRMT R22, RZ, 0x7610, R22 ;  /* 0x00007610ff167816 */ /* 0x000fc60000000016 */
[----:B------:R0:W-:Y:S01]  /*2e30*/  @!P4 STG.E.U8 desc[UR22][R24.64], R23 ;  /* 0x000000171800c986 */ /* 0x0001e2000c101116 */
[----:B------:R-:W-:Y:S05]  /*2e40*/  @P1 BRA `(.L_x_44) ;  /* 0x0000000000041947 */ /* 0x000fea0003800000 */
[----:B------:R2:W5:Y:S02]  /*2e50*/  LDG.E.U8 R22, desc[UR22][R16.64+0x1] ;  /* 0x0000011610167981 */ /* 0x000564000c1e1100 */
.L_x_44:
[----:B------:R-:W-:Y:S05]  /*2e60*/  BSYNC B1 ;  /* 0x0000000000017941 */ /* 0x000fea0003800000 */
.L_x_43:
[----:B-----5:R-:W-:Y:S01]  /*2e70*/  LOP3.LUT R22, R22, 0xff, RZ, 0xc0, !PT ;  /* 0x000000ff16167812 */ /* 0x020fe200078ec0ff */
[----:B------:R-:W-:Y:S01]  /*2e80*/  BSSY B1, `(.L_x_45) ;  /* 0x0000013000017945 */ /* 0x000fe20003800000 */
[----:B------:R-:W-:Y:S02]  /*2e90*/  IADD3 R27, P0, R20, 0x80, RZ ;  /* 0x00000080141b7810 */ /* 0x000fe40007f1e0ff */
[----:B------:R-:W-:-:S03]  /*2ea0*/  F2FP.F16.E4M3.UNPACK_B R22, R22 ;  /* 0x00000016ff16723e */ /* 0x000fc600020006ff */
[----:B-12---:R-:W-:Y:S01]  /*2eb0*/  IMAD.X R16, RZ, RZ, R21, P0 ;  /* 0x000000ffff107224 */ /* 0x006fe200000e0615 */
[----:B------:R-:W-:Y:S01]  /*2ec0*/  ISETP.GE.AND P0, PT, R31, 0x81, PT ;  /* 0x000000811f00780c */ /* 0x000fe20003f06270 */
[----:B------:R-:W-:-:S03]  /*2ed0*/  HADD2.F32 R22, -RZ, R22.H0_H0 ;  /* 0x20000016ff167230 */ /* 0x000fc60000004100 */
[----:B------:R-:W-:Y:S02]  /*2ee0*/  ISETP.LT.OR P4, PT, R32, 0x1, !P0 ;  /* 0x000000012000780c */ /* 0x000fe40004781670 */
[----:B0-----:R-:W-:Y:S01]  /*2ef0*/  FMUL R23, R22, R11 ;  /* 0x0000000b16177220 */ /* 0x001fe20000400000 */
[----:B------:R-:W-:Y:S02]  /*2f00*/  IMAD R22, R16, UR8, RZ ;  /* 0x0000000810167c24 */ /* 0x000fe4000f8e02ff */
        /* <DEDUP_REMOVED lines=10> */
.L_x_46:
[----:B------:R-:W-:Y:S05]  /*2fb0*/  BSYNC B1 ;  /* 0x0000000000017941 */ /* 0x000fea0003800000 */
.L_x_45:
[----:B-----5:R-:W-:Y:S01]  /*2fc0*/  LOP3.LUT R22, R22, 0xff, RZ, 0xc0, !PT ;  /* 0x000000ff16167812 */ /* 0x020fe200078ec0ff */
[----:B------:R-:W-:Y:S01]  /*2fd0*/  BSSY B1, `(.L_x_47) ;  /* 0x000000b000017945 */ /* 0x000fe20003800000 */
[----:B------:R-:W-:Y:S02]  /*2fe0*/  ISETP.LT.OR P0, PT, R32, 0x2, !P0 ;  /* 0x000000022000780c */ /* 0x000fe40004701670 */
[----:B------:R-:W-:-:S05]  /*2ff0*/  F2FP.F16.E4M3.UNPACK_B R22, R22 ;  /* 0x00000016ff16723e */ /* 0x000fca00020006ff */
[----:B------:R-:W-:-:S05]  /*3000*/  HADD2.F32 R22, -RZ, R22.H0_H0 ;  /* 0x20000016ff167230 */ /* 0x000fca0000004100 */
[----:B------:R-:W-:-:S04]  /*3010*/  FMUL R22, R22, R11 ;  /* 0x0000000b16167220 */ /* 0x000fc80000400000 */
[----:B------:R-:W-:-:S05]  /*3020*/  FFMA R22, R39, R2, R22 ;  /* 0x0000000227167223 */ /* 0x000fca0000000016 */
[----:B0-----:R-:W-:Y:S02]  /*3030*/  F2FP.SATFINITE.E4M3.F32.PACK_AB_MERGE_C R23, RZ, R22, RZ ;  /* 0x00000016ff17723e */ /* 0x001fe400048070ff */
[----:B------:R-:W-:-:S03]  /*3040*/  PRMT R22, RZ, 0x7610, R22 ;  /* 0x00007610ff167816 */ /* 0x000fc60000000016 */
[----:B------:R0:W-:Y:S01]  /*3050*/  @!P4 STG.E.U8 desc[UR22][R14.64], R23 ;  /* 0x000000170e00c986 */ /* 0x0001e2000c101116 */
[----:B------:R-:W-:Y:S05]  /*3060*/  @P0 BRA `(.L_x_48) ;  /* 0x0000000000040947 */ /* 0x000fea0003800000 */
[----:B------:R2:W5:Y:S02]  /*3070*/  LDG.E.U8 R22, desc[UR22][R16.64+0x1] ;  /* 0x0000011610167981 */ /* 0x000564000c1e1100 */
.L_x_48:
[----:B------:R-:W-:Y:S05]  /*3080*/  BSYNC B1 ;  /* 0x0000000000017941 */ /* 0x000fea0003800000 */
.L_x_47:
[----:B-----5:R-:W-:Y:S01]  /*3090*/  LOP3.LUT R22, R22, 0xff, RZ, 0xc0, !PT ;  /* 0x000000ff16167812 */ /* 0x020fe200078ec0ff */
[----:B------:R-:W-:Y:S01]  /*30a0*/  BSSY B1, `(.L_x_49) ;  /* 0x0000013000017945 */ /* 0x000fe20003800000 */
[----:B0-----:R-:W-:Y:S02]  /*30b0*/  IADD3 R23, P1, R20, 0x88, RZ ;  /* 0x0000008814177810 */ /* 0x001fe40007f3e0ff */
[----:B------:R-:W-:-:S03]  /*30c0*/  F2FP.F16.E4M3.UNPACK_B R22, R22 ;  /* 0x00000016ff16723e */ /* 0x000fc600020006ff */
[----:B------:R-:W-:Y:S01]  /*30d0*/  IMAD.X R20, RZ, RZ, R21, P1 ;  /* 0x000000ffff147224 */ /* 0x000fe200008e0615 */
[----:B------:R-:W-:Y:S01]  /*30e0*/  ISETP.GE.AND P1, PT, R31, 0x89, PT ;  /* 0x000000891f00780c */ /* 0x000fe20003f26270 */
[----:B------:R-:W-:Y:S02]  /*30f0*/  HADD2.F32 R22, -RZ, R22.H0_H0 ;  /* 0x20000016ff167230 */ /* 0x000fe40000004100 */
[----:B------:R-:W-:Y:S01]  /*3100*/  IMAD R20, R20, UR8, RZ ;  /* 0x0000000814147c24 */ /* 0x000fe2000f8e02ff */
[----:B------:R-:W-:Y:S01]  /*3110*/  ISETP.LT.OR P4, PT, R32, 0x1, !P1 ;  /* 0x000000012000780c */ /* 0x000fe20004f81670 */
[----:B------:R-:W-:-:S04]  /*3120*/  IMAD.WIDE.U32 R18, R23, UR8, R18 ;  /* 0x0000000817127c25 */ /* 0x000fc8000f8e0012 */
[----:B-12---:R-:W-:Y:S01]  /*3130*/  FMUL R17, R22, R11 ;  /* 0x0000000b16117220 */ /* 0x006fe20000400000 */
[----:B------:R-:W-:-:S03]  /*3140*/  IMAD R23, R23, UR9, R20 ;  /* 0x0000000917177c24 */ /* 0x000fc6000f8e0214 */
[----:B------:R-:W-:Y:S01]  /*3150*/  FFMA R17, R36, R2, R17 ;  /* 0x0000000224117223 */ /* 0x000fe20000000011 */
[----:B------:R-:W-:Y:S02]  /*3160*/  IADD3 R16, P2, R18, UR10, RZ ;  /* 0x0000000a12107c10 */ /* 0x000fe4000ff5e0ff */
[----:B------:R-:W-:Y:S02]  /*3170*/  PRMT R18, RZ, 0x7610, R18 ;  /* 0x00007610ff127816 */ /* 0x000fe40000000012 */
[----:B------:R-:W-:Y:S02]  /*3180*/  F2FP.SATFINITE.E4M3.F32.PACK_AB_MERGE_C R21, RZ, R17, RZ ;  /* 0x00000011ff15723e */ /* 0x000fe400048070ff */
[----:B------:R-:W-:-:S03]  /*3190*/  IADD3.X R17, R19, UR11, R23, P2, !PT ;  /* 0x0000000b13117c10 */ /* 0x000fc600097fe417 */
[----:B------:R0:W-:Y:S01]  /*31a0*/  @!P0 STG.E.U8 desc[UR22][R14.64+0x1], R21 ;  /* 0x000001150e008986 */ /* 0x0001e2000c101116 */
[----:B------:R-:W-:Y:S05]  /*31b0*/  @P4 BRA `(.L_x_50) ;  /* 0x0000000000044947 */ /* 0x000fea0003800000 */
[----:B------:R1:W5:Y:S02]  /*31c0*/  LDG.E.U8 R18, desc[UR22][R16.64] ;  /* 0x0000001610127981 */ /* 0x000364000c1e1100 */
.L_x_50:
[----:B------:R-:W-:Y:S05]  /*31d0*/  BSYNC B1 ;  /* 0x0000000000017941 */ /* 0x000fea0003800000 */
.L_x_49:
[----:B-----5:R-:W-:Y:S01]  /*31e0*/  LOP3.LUT R18, R18, 0xff, RZ, 0xc0, !PT ;  /* 0x000000ff12127812 */ /* 0x020fe200078ec0ff */
[----:B------:R-:W-:Y:S01]  /*31f0*/  BSSY B1, `(.L_x_51) ;  /* 0x000000b000017945 */ /* 0x000fe20003800000 */
[----:B------:R-:W-:Y:S02]  /*3200*/  ISETP.LT.OR P1, PT, R32, 0x2, !P1 ;  /* 0x000000022000780c */ /* 0x000fe40004f21670 */
[----:B------:R-:W-:Y:S02]  /*3210*/  F2FP.F16.E4M3.UNPACK_B R18, R18 ;  /* 0x00000012ff12723e */ /* 0x000fe400020006ff */
[----:B0-----:R-:W-:-:S03]  /*3220*/  PRMT R14, RZ, 0x7610, R14 ;  /* 0x00007610ff0e7816 */ /* 0x001fc6000000000e */
[----:B------:R-:W-:-:S05]  /*3230*/  HADD2.F32 R18, -RZ, R18.H0_H0 ;  /* 0x20000012ff127230 */ /* 0x000fca0000004100 */
[----:B------:R-:W-:-:S04]  /*3240*/  FMUL R18, R18, R11 ;  /* 0x0000000b12127220 */ /* 0x000fc80000400000 */
[----:B------:R-:W-:-:S05]  /*3250*/  FFMA R18, R37, R2, R18 ;  /* 0x0000000225127223 */ /* 0x000fca0000000012 */
[----:B------:R-:W-:-:S05]  /*3260*/  F2FP.SATFINITE.E4M3.F32.PACK_AB_MERGE_C R15, RZ, R18, RZ ;  /* 0x00000012ff0f723e */ /* 0x000fca00048070ff */
[----:B------:R0:W-:Y:S01]  /*3270*/  @!P4 STG.E.U8 desc[UR22][R12.64], R15 ;  /* 0x0000000f0c00c986 */ /* 0x0001e2000c101116 */
[----:B------:R-:W-:Y:S05]  /*3280*/  @P1 BRA `(.L_x_52) ;  /* 0x0000000000041947 */ /* 0x000fea0003800000 */
[----:B------:R2:W5:Y:S02]  /*3290*/  LDG.E.U8 R14, desc[UR22][R16.64+0x1] ;  /* 0x00000116100e7981 */ /* 0x000564000c1e1100 */
.L_x_52:
[----:B------:R-:W-:Y:S05]  /*32a0*/  BSYNC B1 ;  /* 0x0000000000017941 */ /* 0x000fea0003800000 */
.L_x_51:
[----:B------:R-:W-:Y:S05]  /*32b0*/  @P1 BRA `(.L_x_53) ;  /* 0x0000000000b01947 */ /* 0x000fea0003800000 */
[----:B-----5:R-:W-:-:S04]  /*32c0*/  LOP3.LUT R14, R14, 0xff, RZ, 0xc0, !PT ;  /* 0x000000ff0e0e7812 */ /* 0x020fc800078ec0ff */
[----:B------:R-:W-:-:S05]  /*32d0*/  F2FP.F16.E4M3.UNPACK_B R14, R14 ;  /* 0x0000000eff0e723e */ /* 0x000fca00020006ff */
[----:B------:R-:W-:-:S05]  /*32e0*/  HADD2.F32 R14, -RZ, R14.H0_H0 ;  /* 0x2000000eff0e7230 */ /* 0x000fca0000004100 */
[----:B0-----:R-:W-:-:S04]  /*32f0*/  FMUL R15, R14, R11 ;  /* 0x0000000b0e0f7220 */ /* 0x001fc80000400000 */
[----:B------:R-:W-:-:S05]  /*3300*/  FFMA R15, R26, R2, R15 ;  /* 0x000000021a0f7223 */ /* 0x000fca000000000f */
[----:B------:R-:W-:-:S05]  /*3310*/  F2FP.SATFINITE.E4M3.F32.PACK_AB_MERGE_C R15, RZ, R15, RZ ;  /* 0x0000000fff0f723e */ /* 0x000fca00048070ff */
[----:B------:R3:W-:Y:S01]  /*3320*/  STG.E.U8 desc[UR22][R12.64+0x1], R15 ;  /* 0x0000010f0c007986 */ /* 0x0007e2000c101116 */
[----:B------:R-:W-:Y:S05]  /*3330*/  BRA `(.L_x_53) ;  /* 0x0000000000907947 */ /* 0x000fea0003800000 */
.L_x_36:
[----:B------:R-:W-:Y:S01]  /*3340*/  ISETP.GE.AND P1, PT, R31, 0x1, PT ;  /* 0x000000011f00780c */ /* 0x000fe20003f26270 */
[-C--:B--2---:R-:W-:Y:S01]  /*3350*/  FMUL R43, R43, R2.reuse ;  /* 0x000000022b2b7220 */ /* 0x084fe20000400000 */
[-C--:B------:R-:W-:Y:S01]  /*3360*/  FMUL R40, R40, R2.reuse ;  /* 0x0000000228287220 */ /* 0x080fe20000400000 */
[----:B------:R-:W-:Y:S01]  /*3370*/  ISETP.GE.AND P6, PT, R31, 0x9, PT ;  /* 0x000000091f00780c */ /* 0x000fe20003fc6270 */
[-C--:B------:R-:W-:Y:S01]  /*3380*/  FMUL R41, R41, R2.reuse ;  /* 0x0000000229297220 */ /* 0x080fe20000400000 */
[----:B------:R-:W-:Y:S01]  /*3390*/  ISETP.LT.OR P5, PT, R32, 0x1, !P1 ;  /* 0x000000012000780c */ /* 0x000fe20004fa1670 */
[-C--:B------:R-:W-:Y:S01]  /*33a0*/  FMUL R38, R38, R2.reuse ;  /* 0x0000000226267220 */ /* 0x080fe20000400000 */
[----:B------:R-:W-:Y:S01]  /*33b0*/  ISETP.LT.OR P1, PT, R32, 0x2, !P1 ;  /* 0x000000022000780c */ /* 0x000fe20004f21670 */
[-C--:B------:R-:W-:Y:S01]  /*33c0*/  FMUL R39, R39, R2.reuse ;  /* 0x0000000227277220 */ /* 0x080fe20000400000 */
[----:B------:R-:W-:Y:S01]  /*33d0*/  F2FP.SATFINITE.E4M3.F32.PACK_AB_MERGE_C R43, RZ, R43, RZ ;  /* 0x0000002bff2b723e */ /* 0x000fe200048070ff */
[----:B------:R-:W-:Y:S01]  /*33e0*/  FMUL R36, R36, R2 ;  /* 0x0000000224247220 */ /* 0x000fe20000400000 */
[----:B------:R-:W-:Y:S01]  /*33f0*/  F2FP.SATFINITE.E4M3.F32.PACK_AB_MERGE_C R17, RZ, R40, RZ ;  /* 0x00000028ff11723e */ /* 0x000fe200048070ff */
[-C--:B------:R-:W-:Y:S01]  /*3400*/  FMUL R37, R37, R2.reuse ;  /* 0x0000000225257220 */ /* 0x080fe20000400000 */
[C---:B------:R-:W-:Y:S01]  /*3410*/  ISETP.GE.AND P2, PT, R31.reuse, 0x81, PT ;  /* 0x000000811f00780c */ /* 0x040fe20003f46270 */
[----:B------:R-:W-:Y:S01]  /*3420*/  FMUL R26, R26, R2 ;  /* 0x000000021a1a7220 */ /* 0x000fe20000400000 */
[----:B------:R-:W-:-:S02]  /*3430*/  ISETP.GE.AND P0, PT, R31, 0x89, PT ;  /* 0x000000891f00780c */ /* 0x000fc40003f06270 */
[C---:B------:R-:W-:Y:S01]  /*3440*/  ISETP.LT.OR P4, PT, R32.reuse, 0x1, !P6 ;  /* 0x000000012000780c */ /* 0x040fe20007781670 */
[----:B------:R-:W-:Y:S01]  /*3450*/  @!P5 STG.E.U8 desc[UR22][R22.64], R43 ;  /* 0x0000002b1600d986 */ /* 0x000fe2000c101116 */
[C---:B------:R-:W-:Y:S02]  /*3460*/  ISETP.LT.OR P5, PT, R32.reuse, 0x1, !P2 ;  /* 0x000000012000780c */ /* 0x040fe400057a1670 */
[C---:B------:R-:W-:Y:S01]  /*3470*/  ISETP.LT.OR P2, PT, R32.reuse, 0x2, !P2 ;  /* 0x000000022000780c */ /* 0x040fe20005741670 */
[----:B------:R0:W-:Y:S01]  /*3480*/  @!P1 STG.E.U8 desc[UR22][R22.64+0x1], R17 ;  /* 0x0000011116009986 */ /* 0x0001e2000c101116 */
[C---:B------:R-:W-:Y:S02]  /*3490*/  ISETP.LT.OR P1, PT, R32.reuse, 0x2, !P6 ;  /* 0x000000022000780c */ /* 0x040fe40007721670 */
[C---:B------:R-:W-:Y:S02]  /*34a0*/  ISETP.LT.OR P6, PT, R32.reuse, 0x1, !P0 ;  /* 0x000000012000780c */ /* 0x040fe400047c1670 */
[----:B------:R-:W-:-:S02]  /*34b0*/  ISETP.LT.OR P0, PT, R32, 0x2, !P0 ;  /* 0x000000022000780c */ /* 0x000fc40004701670 */
[----:B------:R-:W-:Y:S02]  /*34c0*/  F2FP.SATFINITE.E4M3.F32.PACK_AB_MERGE_C R41, RZ, R41, RZ ;  /* 0x00000029ff29723e */ /* 0x000fe400048070ff */
[----:B------:R-:W-:Y:S02]  /*34d0*/  F2FP.SATFINITE.E4M3.F32.PACK_AB_MERGE_C R39, RZ, R39, RZ ;  /* 0x00000027ff27723e */ /* 0x000fe400048070ff */
[----:B------:R-:W-:Y:S01]  /*34e0*/  F2FP.SATFINITE.E4M3.F32.PACK_AB_MERGE_C R19, RZ, R36, RZ ;  /* 0x00000024ff13723e */ /* 0x000fe200048070ff */
[----:B------:R1:W-:Y:S01]  /*34f0*/  @!P4 STG.E.U8 desc[UR22][R24.64], R41 ;  /* 0x000000291800c986 */ /* 0x0003e2000c101116 */
[----:B0-----:R-:W-:Y:S02]  /*3500*/  F2FP.SATFINITE.E4M3.F32.PACK_AB_MERGE_C R17, RZ, R38, RZ ;  /* 0x00000026ff11723e */ /* 0x001fe400048070ff */
[----:B------:R-:W-:Y:S02]  /*3510*/  F2FP.SATFINITE.E4M3.F32.PACK_AB_MERGE_C R37, RZ, R37, RZ ;  /* 0x00000025ff25723e */ /* 0x000fe400048070ff */
[----:B------:R-:W-:Y:S01]  /*3520*/  F2FP.SATFINITE.E4M3.F32.PACK_AB_MERGE_C R21, RZ, R26, RZ ;  /* 0x0000001aff15723e */ /* 0x000fe200048070ff */
[----:B------:R1:W-:Y:S04]  /*3530*/  @!P1 STG.E.U8 desc[UR22][R24.64+0x1], R17 ;  /* 0x0000011118009986 */ /* 0x0003e8000c101116 */
[----:B------:R1:W-:Y:S04]  /*3540*/  @!P5 STG.E.U8 desc[UR22][R14.64], R39 ;  /* 0x000000270e00d986 */ /* 0x0003e8000c101116 */
[----:B------:R1:W-:Y:S04]  /*3550*/  @!P2 STG.E.U8 desc[UR22][R14.64+0x1], R19 ;  /* 0x000001130e00a986 */ /* 0x0003e8000c101116 */
[----:B------:R1:W-:Y:S04]  /*3560*/  @!P6 STG.E.U8 desc[UR22][R12.64], R37 ;  /* 0x000000250c00e986 */ /* 0x0003e8000c101116 */
[----:B------:R1:W-:Y:S02]  /*3570*/  @!P0 STG.E.U8 desc[UR22][R12.64+0x1], R21 ;  /* 0x000001150c008986 */ /* 0x0003e4000c101116 */
.L_x_53:
[----:B------:R-:W-:Y:S05]  /*3580*/  BSYNC B0 ;  /* 0x0000000000007941 */ /* 0x000fea0003800000 */
.L_x_35:
[----:B------:R-:W-:Y:S01]  /*3590*/  IADD3 R8, P0, R8, UR14, RZ ;  /* 0x0000000e08087c10 */ /* 0x000fe2000ff1e0ff */
[----:B------:R-:W-:Y:S01]  /*35a0*/  ULDC.64 UR8, c[0x0][0x650] ;  /* 0x0001940000087ab9 */ /* 0x000fe20000000a00 */
[----:B01-3--:R-:W-:Y:S01]  /*35b0*/  PRMT R12, RZ, 0x7610, R12 ;  /* 0x00007610ff0c7816 */ /* 0x00bfe2000000000c */
[----:B--2---:R-:W-:Y:S01]  /*35c0*/  IMAD.MOV.U32 R16, RZ, RZ, -0x1 ;  /* 0xffffffffff107424 */ /* 0x004fe200078e00ff */
[----:B------:R-:W-:Y:S01]  /*35d0*/  IADD3.X R9, R9, UR7, RZ, P0, !PT ;  /* 0x0000000709097c10 */ /* 0x000fe200087fe4ff */
[----:B------:R-:W-:Y:S01]  /*35e0*/  IMAD.MOV.U32 R27, RZ, RZ, -0x1 ;  /* 0xffffffffff1b7424 */ /* 0x000fe200078e00ff */
[----:B------:R-:W-:-:S04]  /*35f0*/  ISETP.GE.U32.AND P0, PT, R8, UR8, PT ;  /* 0x0000000808007c0c */ /* 0x000fc8000bf06070 */
[----:B------:R-:W-:-:S13]  /*3600*/  ISETP.GE.U32.AND.EX P0, PT, R9, UR9, PT, P0 ;  /* 0x0000000909007c0c */ /* 0x000fda000bf06100 */
[----:B------:R-:W-:Y:S05]  /*3610*/  @P0 BRA `(.L_x_54) ;  /* 0x0000000400600947 */ /* 0x000fea0003800000 */
[----:B------:R-:W0:Y:S01]  /*3620*/  S2R R24, SR_CTAID.X ;  /* 0x0000000000187919 */ /* 0x000e220000002500 */
[----:B------:R-:W1:Y:S01]  /*3630*/  LDC.64 R18, c[0x0][0x628] ;  /* 0x00018a00ff127b82 */ /* 0x000e620000000a00 */
[----:B------:R-:W-:Y:S01]  /*3640*/  ULDC UR6, c[0x0][0x150] ;  /* 0x0000540000067ab9 */ /* 0x000fe20000000800 */
[----:B------:R-:W-:Y:S01]  /*3650*/  IMAD.MOV.U32 R16, RZ, RZ, R8 ;  /* 0x000000ffff107224 */ /* 0x000fe200078e0008 */
[----:B------:R-:W2:Y:S01]  /*3660*/  S2R R26, SR_CTAID.Y ;  /* 0x00000000001a7919 */ /* 0x000ea20000002600 */
[----:B------:R-:W-:-:S04]  /*3670*/  IMAD.MOV.U32 R17, RZ, RZ, R9 ;  /* 0x000000ffff117224 */ /* 0x000fc800078e0009 */
[----:B------:R-:W3:Y:S08]  /*3680*/  LDC R29, c[0x0][0x144] ;  /* 0x00005100ff1d7b82 */ /* 0x000ef00000000800 */
[----:B------:R-:W4:Y:S08]  /*3690*/  LDC R20, c[0x0][0x630] ;  /* 0x00018c00ff147b82 */ /* 0x000f300000000800 */
[----:B------:R-:W2:Y:S01]  /*36a0*/  LDC.64 R22, c[0x0][0x620] ;  /* 0x00018800ff167b82 */ /* 0x000ea20000000a00 */
[----:B-1----:R-:W-:-:S04]  /*36b0*/  ISETP.NE.U32.AND P0, PT, R18, RZ, PT ;  /* 0x000000ff1200720c */ /* 0x002fc80003f05070 */
[----:B------:R-:W-:Y:S02]  /*36c0*/  ISETP.NE.AND.EX P0, PT, R19, RZ, PT, P0 ;  /* 0x000000ff1300720c */ /* 0x000fe40003f05300 */
[----:B0-----:R-:W-:-:S05]  /*36d0*/  I2FP.F32.U32 R12, R24 ;  /* 0x00000018000c7245 */ /* 0x001fca0000201000 */
[----:B------:R-:W-:-:S04]  /*36e0*/  FMUL R12, R12, UR6 ;  /* 0x000000060c0c7c20 */ /* 0x000fc80008400000 */
[----:B------:R0:W1:Y:S02]  /*36f0*/  F2I.U32.TRUNC.NTZ R25, R12 ;  /* 0x0000000c00197305 */ /* 0x000064000020f000 */
[----:B---34-:R-:W-:Y:S05]  /*3700*/  @!P0 BRA `(.L_x_55) ;  /* 0x0000000000288947 */ /* 0x018fea0003800000 */
[----:B------:R-:W3:Y:S02]  /*3710*/  LDC R13, c[0x0][0x634] ;  /* 0x00018d00ff0d7b82 */ /* 0x000ee40000000800 */
[----:B---3--:R-:W-:-:S05]  /*3720*/  IADD3 R17, P0, R8, R13, RZ ;  /* 0x0000000d08117210 */ /* 0x008fca0007f1e0ff */
[----:B------:R-:W-:-:S04]  /*3730*/  IMAD.X R21, RZ, RZ, R9, P0 ;  /* 0x000000ffff157224 */ /* 0x000fc800000e0609 */
[----:B0-----:R-:W-:-:S04]  /*3740*/  IMAD.WIDE.U32 R12, R21, R18, RZ ;  /* 0x00000012150c7225 */ /* 0x001fc800078e00ff */
[----:B-----5:R-:W-:-:S04]  /*3750*/  IMAD.WIDE.U32 R14, P0, R17, R19, R12 ;  /* 0x00000013110e7225 */ /* 0x020fc8000780000c */
[----:B------:R-:W-:-:S04]  /*3760*/  IMAD.WIDE.U32 R12, R17, R18, RZ ;  /* 0x00000012110c7225 */ /* 0x000fc800078e00ff */
[----:B------:R-:W-:Y:S01]  /*3770*/  IMAD.X R17, RZ, RZ, RZ, P0 ;  /* 0x000000ffff117224 */ /* 0x000fe200000e06ff */
[----:B------:R-:W-:Y:S01]  /*3780*/  IADD3 RZ, P0, R13, R14, RZ ;  /* 0x0000000e0dff7210 */ /* 0x000fe20007f1e0ff */
[----:B------:R-:W-:-:S04]  /*3790*/  IMAD.MOV.U32 R16, RZ, RZ, R15 ;  /* 0x000000ffff107224 */ /* 0x000fc800078e000f */
[----:B------:R-:W-:-:S08]  /*37a0*/  IMAD.WIDE.U32.X R16, R21, R19, R16, P0 ;  /* 0x0000001315107225 */ /* 0x000fd000000e0410 */
.L_x_55:
[----:B------:R-:W3:Y:S01]  /*37b0*/  LDC.64 R32, c[0x0][0x640] ;  /* 0x00019000ff207b82 */ /* 0x000ee20000000a00 */
[-C--:B------:R-:W-:Y:S01]  /*37c0*/  SHF.R.U64 R27, R16, R20.reuse, R17 ;  /* 0x00000014101b7219 */ /* 0x080fe20000001211 */
[----:B-1----:R-:W-:Y:S01]  /*37d0*/  IMAD.MOV R25, RZ, RZ, -R25 ;  /* 0x000000ffff197224 */ /* 0x002fe200078e0a19 */
[----:B0-----:R-:W-:Y:S01]  /*37e0*/  SHF.R.U32.HI R12, RZ, R20, R17 ;  /* 0x00000014ff0c7219 */ /* 0x001fe20000011611 */
[----:B------:R-:W-:Y:S01]  /*37f0*/  ULDC UR6, c[0x0][0x154] ;  /* 0x0000550000067ab9 */ /* 0x000fe20000000800 */
[----:B------:R-:W-:Y:S01]  /*3800*/  IADD3 R15, P0, RZ, -R27, RZ ;  /* 0x8000001bff0f7210 */ /* 0x000fe20007f1e0ff */
[----:B------:R-:W-:Y:S02]  /*3810*/  IMAD R25, R29, R25, R24 ;  /* 0x000000191d197224 */ /* 0x000fe400078e0218 */
[----:B------:R-:W0:Y:S01]  /*3820*/  LDC R16, c[0x0][0x618] ;  /* 0x00018600ff107b82 */ /* 0x000e220000000800 */
[----:B------:R-:W-:Y:S02]  /*3830*/  IMAD.MOV.U32 R17, RZ, RZ, 0x1 ;  /* 0x00000001ff117424 */ /* 0x000fe400078e00ff */
[----:B------:R-:W-:-:S04]  /*3840*/  IMAD.X R13, RZ, RZ, ~R12, P0 ;  /* 0x000000ffff0d7224 */ /* 0x000fc800000e0e0c */
[-C--:B--2--5:R-:W-:Y:S01]  /*3850*/  IMAD R14, R13, R22.reuse, RZ ;  /* 0x000000160d0e7224 */ /* 0x0a4fe200078e02ff */
[----:B------:R-:W1:Y:S01]  /*3860*/  LDC R28, c[0x0][0x608] ;  /* 0x00018200ff1c7b82 */ /* 0x000e620000000800 */
[----:B------:R-:W-:-:S04]  /*3870*/  IMAD.WIDE.U32 R12, R15, R22, R8 ;  /* 0x000000160f0c7225 */ /* 0x000fc800078e0008 */
[----:B------:R-:W-:Y:S01]  /*3880*/  IMAD R15, R15, R23, R14 ;  /* 0x000000170f0f7224 */ /* 0x000fe200078e020e */
[----:B------:R-:W-:Y:S02]  /*3890*/  I2FP.F32.U32 R14, R26 ;  /* 0x0000001a000e7245 */ /* 0x000fe40000201000 */
[----:B------:R-:W2:Y:S01]  /*38a0*/  LDC R30, c[0x0][0x658] ;  /* 0x00019600ff1e7b82 */ /* 0x000ea20000000800 */
[----:B------:R-:W-:Y:S01]  /*38b0*/  IMAD.IADD R13, R13, 0x1, R15 ;  /* 0x000000010d0d7824 */ /* 0x000fe200078e020f */
[----:B---3--:R-:W-:Y:S01]  /*38c0*/  ISETP.NE.U32.AND P0, PT, R32, RZ, PT ;  /* 0x000000ff2000720c */ /* 0x008fe20003f05070 */
[----:B------:R-:W-:Y:S01]  /*38d0*/  FMUL R14, R14, UR6 ;  /* 0x000000060e0e7c20 */ /* 0x000fe20008400000 */
[----:B------:R-:W-:Y:S02]  /*38e0*/  IMAD.MOV.U32 R15, RZ, RZ, -0x1 ;  /* 0xffffffffff0f7424 */ /* 0x000fe400078e00ff */
[----:B------:R-:W-:Y:S01]  /*38f0*/  ISETP.NE.AND.EX P0, PT, R33, RZ, PT, P0 ;  /* 0x000000ff2100720c */ /* 0x000fe20003f05300 */
[----:B------:R3:W4:Y:S01]  /*3900*/  F2I.U32.TRUNC.NTZ R21, R14 ;  /* 0x0000000e00157305 */ /* 0x000722000020f000 */
[----:B------:R-:W3:Y:S01]  /*3910*/  LDC R23, c[0x0][0x148] ;  /* 0x00005200ff177b82 */ /* 0x000ee20000000800 */
[----:B0-----:R-:W-:-:S02]  /*3920*/  SHF.R.U64 R20, R12, R16, R13 ;  /* 0x000000100c147219 */ /* 0x001fc4000000120d */
[----:B------:R-:W-:-:S05]  /*3930*/  SHF.R.U32.HI R13, RZ, R16, R13 ;  /* 0x00000010ff0d7219 */ /* 0x000fca000001160d */
[----:B------:R-:W0:Y:S01]  /*3940*/  LDC R24, c[0x0][0x600] ;  /* 0x00018000ff187b82 */ /* 0x000e220000000800 */
[-CC-:B-1----:R-:W-:Y:S02]  /*3950*/  SHF.R.U64 R18, R20, R28.reuse, R13.reuse ;  /* 0x0000001c14127219 */ /* 0x182fe4000000120d */
[----:B------:R-:W-:-:S05]  /*3960*/  SHF.R.U32.HI R13, RZ, R28, R13 ;  /* 0x0000001cff0d7219 */ /* 0x000fca000001160d */
[----:B------:R-:W1:Y:S01]  /*3970*/  LDC R31, c[0x0][0x648] ;  /* 0x00019200ff1f7b82 */ /* 0x000e620000000800 */
[-CC-:B--2---:R-:W-:Y:S02]  /*3980*/  SHF.R.U64 R22, R18, R30.reuse, R13.reuse ;  /* 0x0000001e12167219 */ /* 0x184fe4000000120d */
[-C--:B------:R-:W-:Y:S02]  /*3990*/  SHF.L.U32 R15, R15, R30.reuse, RZ ;  /* 0x0000001e0f0f7219 */ /* 0x080fe400000006ff */
[-C--:B------:R-:W-:Y:S01]  /*39a0*/  SHF.R.U32.HI R13, RZ, R30.reuse, R13 ;  /* 0x0000001eff0d7219 */ /* 0x080fe2000001160d */
[----:B------:R-:W-:Y:S01]  /*39b0*/  IMAD.MOV.U32 R12, RZ, RZ, R22 ;  /* 0x000000ffff0c7224 */ /* 0x000fe200078e0016 */
[----:B------:R-:W-:Y:S01]  /*39c0*/  SHF.L.U32 R28, R17, R30, RZ ;  /* 0x0000001e111c7219 */ /* 0x000fe200000006ff */
[----:B------:R-:W2:Y:S01]  /*39d0*/  LDC R34, c[0x0][0x638] ;  /* 0x00018e00ff227b82 */ /* 0x000ea20000000800 */
[----:B------:R-:W-:-:S07]  /*39e0*/  LOP3.LUT R29, RZ, R15, RZ, 0x33, !PT ;  /* 0x0000000fff1d7212 */ /* 0x000fce00078e33ff */
[----:B------:R-:W0:Y:S01]  /*39f0*/  LDC R35, c[0x0][0x610] ;  /* 0x00018400ff237b82 */ /* 0x000e220000000800 */
[----:B----4-:R-:W-:Y:S05]  /*3a00*/  @!P0 BRA `(.L_x_56) ;  /* 0x0000000000288947 */ /* 0x010fea0003800000 */
[----:B------:R-:W4:Y:S02]  /*3a10*/  LDC R17, c[0x0][0x64c] ;  /* 0x00019300ff117b82 */ /* 0x000f240000000800 */
[----:B----4-:R-:W-:-:S05]  /*3a20*/  IADD3 R17, P0, R22, R17, RZ ;  /* 0x0000001116117210 */ /* 0x010fca0007f1e0ff */
[----:B------:R-:W-:-:S04]  /*3a30*/  IMAD.X R19, RZ, RZ, R13, P0 ;  /* 0x000000ffff137224 */ /* 0x000fc800000e060d */
[----:B------:R-:W-:-:S04]  /*3a40*/  IMAD.WIDE.U32 R12, R19, R32, RZ ;  /* 0x00000020130c7225 */ /* 0x000fc800078e00ff */
[----:B---3--:R-:W-:-:S04]  /*3a50*/  IMAD.WIDE.U32 R14, P0, R17, R33, R12 ;  /* 0x00000021110e7225 */ /* 0x008fc8000780000c */
[----:B------:R-:W-:-:S04]  /*3a60*/  IMAD.WIDE.U32 R12, R17, R32, RZ ;  /* 0x00000020110c7225 */ /* 0x000fc800078e00ff */
[----:B------:R-:W-:Y:S01]  /*3a70*/  IMAD.X R17, RZ, RZ, RZ, P0 ;  /* 0x000000ffff117224 */ /* 0x000fe200000e06ff */
[----:B------:R-:W-:Y:S01]  /*3a80*/  IADD3 RZ, P0, R13, R14, RZ ;  /* 0x0000000e0dff7210 */ /* 0x000fe20007f1e0ff */
[----:B------:R-:W-:-:S04]  /*3a90*/  IMAD.MOV.U32 R16, RZ, RZ, R15 ;  /* 0x000000ffff107224 */ /* 0x000fc800078e000f */
[----:B------:R-:W-:-:S08]  /*3aa0*/  IMAD.WIDE.U32.X R12, R19, R33, R16, P0 ;  /* 0x00000021130c7225 */ /* 0x000fd000000e0410 */
.L_x_56:
[----:B-1----:R-:W-:Y:S01]  /*3ab0*/  SHF.R.U64 R12, R12, R31, R13 ;  /* 0x0000001f0c0c7219 */ /* 0x002fe2000000120d */
[----:B0-----:R-:W-:Y:S01]  /*3ac0*/  VIADD R17, R24, 0xffffffff ;  /* 0xffffffff18117836 */ /* 0x001fe20000000000 */
[----:B------:R-:W-:Y:S01]  /*3ad0*/  LOP3.LUT R15, R18, R29, RZ, 0xc0, !PT ;  /* 0x0000001d120f7212 */ /* 0x000fe200078ec0ff */
[----:B------:R-:W-:Y:S02]  /*3ae0*/  IMAD.MOV R21, RZ, RZ, -R21 ;  /* 0x000000ffff157224 */ /* 0x000fe400078e0a15 */
[----:B------:R-:W-:Y:S02]  /*3af0*/  IMAD.MOV R13, RZ, RZ, -R12 ;  /* 0x000000ffff0d7224 */ /* 0x000fe400078e0a0c */
[----:B------:R-:W-:Y:S01]  /*3b00*/  IMAD R28, R28, R12, R15 ;  /* 0x0000000c1c1c7224 */ /* 0x000fe200078e020f */
[----:B------:R-:W-:Y:S01]  /*3b10*/  LOP3.LUT R15, R20, R17, RZ, 0xc0, !PT ;  /* 0x00000011140f7212 */ /* 0x000fe200078ec0ff */
[----:B---3--:R-:W-:Y:S02]  /*3b20*/  @P3 IMAD R25, R23, R21, R26 ;  /* 0x0000001517193224 */ /* 0x008fe400078e021a */
[----:B--2---:R-:W-:-:S02]  /*3b30*/  IMAD R12, R13, R34, R22 ;  /* 0x000000220d0c7224 */ /* 0x004fc400078e0216 */
[----:B------:R-:W-:Y:S02]  /*3b40*/  IMAD R28, R28, R35, R25 ;  /* 0x000000231c1c7224 */ /* 0x000fe400078e0219 */
[----:B------:R-:W-:Y:S02]  /*3b50*/  IMAD R13, R12, R24, R15 ;  /* 0x000000180c0d7224 */ /* 0x000fe400078e020f */
[----:B------:R-:W-:-:S03]  /*3b60*/  IMAD.MOV.U32 R14, RZ, RZ, 0x1 ;  /* 0x00000001ff0e7424 */ /* 0x000fc600078e00ff */
[----:B------:R-:W-:Y:S02]  /*3b70*/  SEL R16, R13, R28, !P3 ;  /* 0x0000001c0d107207 */ /* 0x000fe40005800000 */
[----:B------:R-:W-:Y:S02]  /*3b80*/  PRMT R12, R14, 0x7610, R12 ;  /* 0x000076100e0c7816 */ /* 0x000fe4000000000c */
[----:B------:R-:W-:-:S07]  /*3b90*/  SEL R28, R28, R13, !P3 ;  /* 0x0000000d1c1c7207 */ /* 0x000fce0005800000 */
.L_x_54:
[----:B------:R-:W-:Y:S01]  /*3ba0*/  UIADD3 UR5, UR12, UR5, URZ ;  /* 0x000000050c057290 */ /* 0x000fe2000fffe03f */
[----:B------:R-:W-:Y:S01]  /*3bb0*/  LOP3.LUT P0, RZ, R12, 0xff, RZ, 0xc0, !PT ;  /* 0x000000ff0cff7812 */ /* 0x000fe2000780c0ff */
[----:B------:R-:W-:Y:S02]  /*3bc0*/  IMAD.MOV.U32 R15, RZ, RZ, R28 ;  /* 0x000000ffff0f7224 */ /* 0x000fe400078e001c */
[----:B------:R-:W-:Y:S02]  /*3bd0*/  USHF.R.U32.HI UR6, URZ, 0x2, UR5 ;  /* 0x000000023f067899 */ /* 0x000fe40008011605 */
[----:B------:R-:W-:Y:S02]  /*3be0*/  UISETP.GT.U32.AND UP1, UPT, UR5, 0x3, UPT ;  /* 0x000000030500788c */ /* 0x000fe4000bf24070 */
[----:B------:R-:W-:Y:S02]  /*3bf0*/  ULOP3.LUT UR6, UR6, 0x1, URZ, 0xc0, !UPT ;  /* 0x0000000106067892 */ /* 0x000fe4000f8ec03f */
[----:B------:R-:W-:-:S02]  /*3c00*/  UISETP.LT.U32.AND UP1, UPT, UR12, 0x4, UP1 ;  /* 0x000000040c00788c */ /* 0x000fc40008f21070 */
[----:B------:R-:W-:Y:S02]  /*3c10*/  UISETP.NE.U32.AND UP0, UPT, UR6, 0x1, UPT ;  /* 0x000000010600788c */ /* 0x000fe4000bf05070 */
[----:B------:R-:W-:Y:S02]  /*3c20*/  USEL UR8, URZ, 0x1, !UP1 ;  /* 0x000000013f087887 */ /* 0x000fe4000c800000 */
[----:B------:R-:W-:Y:S02]  /*3c30*/  UISETP.GT.U32.AND UP0, UPT, UR12, 0x3, !UP0 ;  /* 0x000000030c00788c */ /* 0x000fe4000c704070 */
[----:B------:R-:W-:Y:S02]  /*3c40*/  ULOP3.LUT UR5, UR5, 0x3, URZ, 0xc0, !UPT ;  /* 0x0000000305057892 */ /* 0x000fe4000f8ec03f */
[----:B------:R-:W-:-:S04]  /*3c50*/  USEL UR6, URZ, 0x1, !UP0 ;  /* 0x000000013f067887 */ /* 0x000fc8000c000000 */
[----:B------:R-:W-:Y:S01]  /*3c60*/  ULOP3.LUT UR4, UR6, UR4, UR8, 0x96, !UPT ;  /* 0x0000000406047292 */ /* 0x000fe2000f8e9608 */
[----:B------:R-:W-:Y:S11]  /*3c70*/  @P0 BRA `(.L_x_57) ;  /* 0xffffffd400b40947 */ /* 0x000ff6000383ffff */
[----:B------:R-:W-:Y:S05]  /*3c80*/  EXIT ;  /* 0x000000000000794d */ /* 0x000fea0003800000 */
.L_x_7:
        /* <DEDUP_REMOVED lines=26> */
.L_x_59:
[----:B------:R-:W0:Y:S01]  /*3e30*/  LDC.64 R28, c[0x0][0x640] ;  /* 0x00019000ff1c7b82 */ /* 0x000e220000000a00 */
[-CC-:B------:R-:W-:Y:S01]  /*3e40*/  SHF.R.U64 R21, R18, R10.reuse, R19.reuse ;  /* 0x0000000a12157219 */ /* 0x180fe20000001213 */
[----:B------:R-:W-:Y:S01]  /*3e50*/  IMAD.MOV.U32 R27, RZ, RZ, 0x1 ;  /* 0x00000001ff1b7424 */ /* 0x000fe200078e00ff */
[----:B------:R-:W-:Y:S02]  /*3e60*/  SHF.R.U32.HI R3, RZ, R10, R19 ;  /* 0x0000000aff037219 */ /* 0x000fe40000011613 */
[----:B------:R-:W-:-:S03]  /*3e70*/  IADD3 R7, P0, RZ, -R21, RZ ;  /* 0x80000015ff077210 */ /* 0x000fc60007f1e0ff */
[----:B------:R-:W1:Y:S02]  /*3e80*/  LDC R16, c[0x0][0x618] ;  /* 0x00018600ff107b82 */ /* 0x000e640000000800 */
[----:B------:R-:W-:Y:S02]  /*3e90*/  IMAD.X R3, RZ, RZ, ~R3, P0 ;  /* 0x000000ffff037224 */ /* 0x000fe400000e0e03 */
[----:B------:R-:W-:-:S04]  /*3ea0*/  IMAD.WIDE.U32 R14, R7, R24, R8 ;  /* 0x00000018070e7225 */ /* 0x000fc800078e0008 */
[----:B------:R-:W2:Y:S01]  /*3eb0*/  LDC R18, c[0x0][0x608] ;  /* 0x00018200ff127b82 */ /* 0x000ea20000000800 */
[----:B------:R-:W-:-:S04]  /*3ec0*/  IMAD R10, R3, R24, RZ ;  /* 0x00000018030a7224 */ /* 0x000fc800078e02ff */
[----:B------:R-:W-:Y:S02]  /*3ed0*/  IMAD R3, R7, R25, R10 ;  /* 0x0000001907037224 */ /* 0x000fe400078e020a */
[----:B------:R-:W-:Y:S01]  /*3ee0*/  IMAD.MOV.U32 R7, RZ, RZ, -0x1 ;  /* 0xffffffffff077424 */ /* 0x000fe200078e00ff */
[----:B------:R-:W3:Y:S01]  /*3ef0*/  LDC R26, c[0x0][0x658] ;  /* 0x00019600ff1a7b82 */ /* 0x000ee20000000800 */
[----:B------:R-:W-:Y:S01]  /*3f00*/  IMAD.IADD R3, R15, 0x1, R3 ;  /* 0x000000010f037824 */ /* 0x000fe200078e0203 */
[----:B0-----:R-:W-:-:S04]  /*3f10*/  ISETP.NE.U32.AND P0, PT, R28, RZ, PT ;  /* 0x000000ff1c00720c */ /* 0x001fc80003f05070 */
[----:B------:R-:W-:Y:S02]  /*3f20*/  ISETP.NE.AND.EX P0, PT, R29, RZ, PT, P0 ;  /* 0x000000ff1d00720c */ /* 0x000fe40003f05300 */
[----:B------:R-:W0:Y:S01]  /*3f30*/  LDC R23, c[0x0][0x600] ;  /* 0x00018000ff177b82 */ /* 0x000e220000000800 */
[-CC-:B-1----:R-:W-:Y:S02]  /*3f40*/  SHF.R.U64 R12, R14, R16.reuse, R3.reuse ;  /* 0x000000100e0c7219 */ /* 0x182fe40000001203 */
[----:B------:R-:W-:-:S05]  /*3f50*/  SHF.R.U32.HI R3, RZ, R16, R3 ;  /* 0x00000010ff037219 */ /* 0x000fca0000011603 */
[----:B------:R-:W1:Y:S01]  /*3f60*/  LDC R10, c[0x0][0x648] ;  /* 0x00019200ff0a7b82 */ /* 0x000e620000000800 */
[-CC-:B--2---:R-:W-:Y:S02]  /*3f70*/  SHF.R.U64 R22, R12, R18.reuse, R3.reuse ;  /* 0x000000120c167219 */ /* 0x184fe40000001203 */
[----:B------:R-:W-:-:S05]  /*3f80*/  SHF.R.U32.HI R3, RZ, R18, R3 ;  /* 0x00000012ff037219 */ /* 0x000fca0000011603 */
        /* <DEDUP_REMOVED lines=18> */
.L_x_60:
[----:B-1----:R-:W-:Y:S01]  /*40b0*/  SHF.R.U64 R10, R14, R10, R15 ;  /* 0x0000000a0e0a7219 */ /* 0x002fe2000000120f */
[----:B0-----:R-:W-:Y:S01]  /*40c0*/  VIADD R7, R23, 0xffffffff ;  /* 0xffffffff17077836 */ /* 0x001fe20000000000 */
[----:B------:R-:W-:Y:S01]  /*40d0*/  SHF.L.U32 R27, R27, R26, RZ ;  /* 0x0000001a1b1b7219 */ /* 0x000fe200000006ff */
[----:B------:R-:W-:Y:S01]  /*40e0*/  @P3 IMAD R11, R13, R20, R4 ;  /* 0x000000140d0b3224 */ /* 0x000fe200078e0204 */
[----:B------:R-:W-:Y:S01]  /*40f0*/  LOP3.LUT R3, R22, R31, RZ, 0xc0, !PT ;  /* 0x0000001f16037212 */ /* 0x000fe200078ec0ff */
[----:B------:R-:W-:Y:S01]  /*4100*/  IMAD.MOV R5, RZ, RZ, -R10 ;  /* 0x000000ffff057224 */ /* 0x000fe200078e0a0a */
[----:B------:R-:W-:Y:S01]  /*4110*/  LOP3.LUT R4, R12, R7, RZ, 0xc0, !PT ;  /* 0x000000070c047212 */ /* 0x000fe200078ec0ff */
[----:B------:R-:W-:Y:S02]  /*4120*/  IMAD.MOV.U32 R16, RZ, RZ, R21 ;  /* 0x000000ffff107224 */ /* 0x000fe400078e0015 */
[----:B------:R-:W-:Y:S02]  /*4130*/  IMAD R10, R27, R10, R3 ;  /* 0x0000000a1b0a7224 */ /* 0x000fe400078e0203 */
[----:B--2---:R-:W-:-:S02]  /*4140*/  IMAD R3, R5, R25, R24 ;  /* 0x0000001905037224 */ /* 0x004fc400078e0218 */
[----:B---3--:R-:W-:Y:S02]  /*4150*/  IMAD R11, R10, R30, R11 ;  /* 0x0000001e0a0b7224 */ /* 0x008fe400078e020b */
[----:B------:R-:W-:Y:S02]  /*4160*/  IMAD.MOV.U32 R5, RZ, RZ, 0x1 ;  /* 0x00000001ff057424 */ /* 0x000fe400078e00ff */
[----:B------:R-:W-:-:S03]  /*4170*/  IMAD R4, R3, R23, R4 ;  /* 0x0000001703047224 */ /* 0x000fc600078e0204 */
[----:B------:R-:W-:Y:S02]  /*4180*/  PRMT R3, R5, 0x7610, R3 ;  /* 0x0000761005037816 */ /* 0x000fe40000000003 */
[----:B------:R-:W-:Y:S02]  /*4190*/  SEL R18, R4, R11, !P3 ;  /* 0x0000000b04127207 */ /* 0x000fe40005800000 */
[----:B------:R-:W-:-:S07]  /*41a0*/  SEL R19, R11, R4, !P3 ;  /* 0x000000040b137207 */ /* 0x000fce0005800000 */
.L_x_58:
[----:B------:R-:W-:-:S08]  /*41b0*/  NOP ;  /* 0x0000000000007918 */ /* 0x000fd00000000000 */
[----:B------:R-:W0:-:S00]  /*41c0*/  USETMAXREG.DEALLOC.CTAPOOL 0x28 ;  /* 0x00000028000079c8 */ /* 0x000e0000080e0500 */
[----:B0-----:R-:W-:-:S13]  /*41d0*/  ISETP.NE.AND P0, PT, R2, RZ, PT ;  /* 0x000000ff0200720c */ /* 0x001fda0003f05270 */
[----:B------:R-:W-:Y:S05]  /*41e0*/  @P0 EXIT ;  /* 0x000000000000094d */ /* 0x000fea0003800000 */
[----:B------:R-:W-:Y:S01]  /*41f0*/  LOP3.LUT P0, RZ, R3, 0xff, RZ, 0xc0, !PT ;  /* 0x000000ff03ff7812 */ /* 0x000fe2000780c0ff */
[----:B------:R-:W-:Y:S02]  /*4200*/  IMAD.MOV.U32 R15, RZ, RZ, 0x1 ;  /* 0x00000001ff0f7424 */ /* 0x000fe400078e00ff */
[----:B------:R-:W-:-:S10]  /*4210*/  IMAD.MOV.U32 R14, RZ, RZ, RZ ;  /* 0x000000ffff0e7224 */ /* 0x000fd400078e00ff */
[----:B------:R-:W-:Y:S05]  /*4220*/  @!P0 BRA `(.L_x_61) ;  /* 0x0000000c00608947 */ /* 0x000fea0003800000 */
[----:B------:R-:W0:Y:S01]  /*4230*/  LDC R2, c[0x0][0x28c] ;  /* 0x0000a300ff027b82 */ /* 0x000e220000000800 */
[----:B------:R-:W1:Y:S01]  /*4240*/  S2R R10, SR_CgaCtaId ;  /* 0x00000000000a7919 */ /* 0x000e620000008800 */
[----:B------:R-:W-:Y:S01]  /*4250*/  ULDC UR5, c[0x0][0x658] ;  /* 0x0001960000057ab9 */ /* 0x000fe20000000800 */
[----:B------:R-:W-:Y:S01]  /*4260*/  UMOV UR6, 0xffffffff ;  /* 0xffffffff00067882 */ /* 0x000fe20000000000 */
[----:B------:R-:W-:Y:S01]  /*4270*/  BSSY B0, `(.L_x_61) ;  /* 0x00000d3000007945 */ /* 0x000fe20003800000 */
[----:B------:R-:W-:Y:S01]  /*4280*/  USHF.L.U32 UR6, UR6, UR5, URZ ;  /* 0x0000000506067299 */ /* 0x000fe2000800063f */
[----:B------:R-:W-:Y:S01]  /*4290*/  IMAD.MOV.U32 R12, RZ, RZ, 0x1 ;  /* 0x00000001ff0c7424 */ /* 0x000fe200078e00ff */
[----:B------:R-:W-:Y:S01]  /*42a0*/  LOP3.LUT R17, R6, 0x2, RZ, 0xfc, !PT ;  /* 0x0000000206117812 */ /* 0x000fe200078efcff */
[----:B------:R-:W-:Y:S01]  /*42b0*/  IMAD.MOV.U32 R15, RZ, RZ, 0x1 ;  /* 0x00000001ff0f7424 */ /* 0x000fe200078e00ff */
[----:B------:R-:W-:Y:S01]  /*42c0*/  ULDC UR4, c[0x0][0x600] ;  /* 0x0001800000047ab9 */ /* 0x000fe20000000800 */
[----:B------:R-:W-:Y:S01]  /*42d0*/  IMAD.MOV.U32 R14, RZ, RZ, RZ ;  /* 0x000000ffff0e7224 */ /* 0x000fe200078e00ff */
[----:B------:R-:W-:Y:S01]  /*42e0*/  UMOV UR8, 0x1 ;  /* 0x0000000100087882 */ /* 0x000fe20000000000 */
[----:B------:R-:W-:-:S02]  /*42f0*/  UIADD3 UR4, UR4, -0x1, URZ ;  /* 0xffffffff04047890 */ /* 0x000fc4000fffe03f */
[----:B------:R-:W-:Y:S02]  /*4300*/  USHF.L.U32 UR5, UR8, UR5, URZ ;  /* 0x0000000508057299 */ /* 0x000fe4000800063f */
[----:B------:R-:W-:Y:S01]  /*4310*/  ULOP3.LUT UR6, URZ, UR6, URZ, 0x33, !UPT ;  /* 0x000000063f067292 */ /* 0x000fe2000f8e333f */
[----:B------:R-:W-:Y:S01]  /*4320*/  ULDC.64 UR38, c[0x0][0x198] ;  /* 0x0000660000267ab9 */ /* 0x000fe20000000a00 */
[----:B0-----:R-:W-:-:S05]  /*4330*/  VIADD R2, R2, 0xff ;  /* 0x000000ff02027836 */ /* 0x001fca0000000000 */
[----:B------:R-:W-:-:S04]  /*4340*/  SHF.R.S32.HI R3, RZ, 0x1f, R2 ;  /* 0x0000001fff037819 */ /* 0x000fc80000011402 */
[----:B------:R-:W-:Y:S01]  /*4350*/  LEA.HI R3, R3, R2, RZ, 0x8 ;  /* 0x0000000203037211 */ /* 0x000fe200078f40ff */
[C---:B-1----:R-:W-:Y:S02]  /*4360*/  IMAD.SHL.U32 R11, R10.reuse, 0x4, RZ ;  /* 0x000000040a0b7824 */ /* 0x042fe400078e00ff */
[----:B------:R-:W-:Y:S01]  /*4370*/  IMAD.SHL.U32 R10, R10, 0x200, RZ ;  /* 0x000002000a0a7824 */ /* 0x000fe200078e00ff */
[----:B------:R-:W-:Y:S02]  /*4380*/  SHF.R.S32.HI R13, RZ, 0x8, R3 ;  /* 0x00000008ff0d7819 */ /* 0x000fe40000011403 */
[----:B------:R-:W-:Y:S02]  /*4390*/  LOP3.LUT R11, R11, 0x4, RZ, 0xc0, !PT ;  /* 0x000000040b0b7812 */ /* 0x000fe400078ec0ff */
[----:B------:R-:W-:Y:S01]  /*43a0*/  LOP3.LUT R10, R10, 0x200, RZ, 0xc0, !PT ;  /* 0x000002000a0a7812 */ /* 0x000fe200078ec0ff */
[----:B------:R-:W-:-:S07]  /*43b0*/  VIADD R7, R13, 0x1 ;  /* 0x000000010d077836 */ /* 0x000fce0000000000 */
.L_x_72:
[----:B------:R-:W-:-:S03]  /*43c0*/  UMOV UR8, 0xffffffff ;  /* 0xffffffff00087882 */ /* 0x000fc60000000000 */
[----:B------:R-:W-:Y:S05]  /*43d0*/  BRA.DIV UR8, `(.L_x_62) ;  /* 0x0000000e08e47947 */ /* 0x000fea000b800000 */
[----:B------:R-:W-:-:S13]  /*43e0*/  ELECT P0, URZ, PT ;  /* 0x00000000003f782f */ /* 0x000fda0003800000 */
.L_x_83:
[----:B------:R-:W0:Y:S01]  /*43f0*/  LDC R2, c[0x0][0x28c] ;  /* 0x0000a300ff027b82 */ /* 0x000e220000000800 */
[----:B------:R-:W-:Y:S01]  /*4400*/  BSSY B1, `(.L_x_63) ;  /* 0x0000044000017945 */ /* 0x000fe20003800000 */
[----:B0-----:R-:W-:-:S13]  /*4410*/  ISETP.LT.OR P0, PT, R2, 0x1, !P0 ;  /* 0x000000010200780c */ /* 0x001fda0004701670 */
[----:B------:R-:W-:Y:S05]  /*4420*/  @P0 BRA `(.L_x_64) ;  /* 0x0000000400040947 */ /* 0x000fea0003800000 */
[----:B------:R-:W-:Y:S02]  /*4430*/  IMAD R19, R19, 0xc0, RZ ;  /* 0x000000c013137824 */ /* 0x000fe400078e02ff */
[----:B------:R-:W-:Y:S02]  /*4440*/  IMAD R20, R18, 0x8, R11 ;  /* 0x0000000812147824 */ /* 0x000fe400078e020b */
[----:B------:R-:W-:Y:S02]  /*4450*/  IMAD.MOV.U32 R23, RZ, RZ, RZ ;  /* 0x000000ffff177224 */ /* 0x000fe400078e00ff */
[----:B------:R-:W-:Y:S02]  /*4460*/  IMAD.MOV.U32 R2, RZ, RZ, R7 ;  /* 0x000000ffff027224 */ /* 0x000fe400078e0007 */
[----:B------:R-:W-:Y:S02]  /*4470*/  IMAD.MOV.U32 R3, RZ, RZ, R15 ;  /* 0x000000ffff037224 */ /* 0x000fe400078e000f */
[----:B------:R-:W-:-:S07]  /*4480*/  IMAD.MOV.U32 R5, RZ, RZ, R14 ;  /* 0x000000ffff057224 */ /* 0x000fce00078e000e */
.L_x_67:
[----:B------:R-:W0:Y:S01]  /*4490*/  S2R R21, SR_CgaCtaId ;  /* 0x0000000000157919 */ /* 0x000e220000008800 */
[----:B------:R-:W-:Y:S02]  /*44a0*/  MOV R4, 0x400 ;  /* 0x0000040000047802 */ /* 0x000fe40000000f00 */
[----:B------:R-:W-:-:S13]  /*44b0*/  ISETP.NE.AND P1, PT, R0, RZ, PT ;  /* 0x000000ff0000720c */ /* 0x000fda0003f25270 */
[----:B------:R-:W1:Y:S01]  /*44c0*/  @!P1 LDC R18, c[0x0][0x500] ;  /* 0x00014000ff129b82 */ /* 0x000e620000000800 */
[----:B0-----:R-:W-:Y:S02]  /*44d0*/  LEA R22, R21, R4, 0x18 ;  /* 0x0000000415167211 */ /* 0x001fe400078ec0ff */
[----:B------:R-:W-:-:S03]  /*44e0*/  SHF.L.U32 R4, R3, 0x1f, RZ ;  /* 0x0000001f03047819 */ /* 0x000fc600000006ff */
[----:B------:R-:W-:-:S04]  /*44f0*/  IMAD R21, R5, 0x8, R22 ;  /* 0x0000000805157824 */ /* 0x000fc800078e0216 */
[----:B------:R-:W0:Y:S02]  /*4500*/  SYNCS.PHASECHK.TRANS64.TRYWAIT P0, [R21+URZ+0x20], R4 ;  /* 0x00002004150075a7 */ /* 0x000e24000800017f */
[----:B01----:R-:W-:Y:S05]  /*4510*/  @!P0 BRA `(.L_x_65) ;  /* 0x0000000c00b48947 */ /* 0x003fea0003800000 */
.L_x_84:
[----:B0-----:R-:W-:Y:S01]  /*4520*/  PRMT R4, R17, 0x9910, RZ ;  /* 0x0000991011047816 */ /* 0x001fe200000000ff */
[----:B------:R0:W-:Y:S03]  /*4530*/  @!P1 SYNCS.ARRIVE.TRANS64 RZ, [R21+URZ], R18 ;  /* 0x0000001215ff99a7 */ /* 0x0001e6000800003f */
[----:B------:R-:W-:-:S13]  /*4540*/  ISETP.NE.AND P0, PT, R4, 0x2, PT ;  /* 0x000000020400780c */ /* 0x000fda0003f05270 */
[----:B0-----:R-:W-:Y:S05]  /*4550*/  @P0 BRA `(.L_x_66) ;  /* 0x0000000000040947 */ /* 0x001fea0003800000 */
[----:B------:R-:W-:Y:S01]  /*4560*/  BPT.TRAP 0x1 ;  /* 0x000000040000795c */ /* 0x000fe20000300000 */
.L_x_66:
[----:B------:R-:W-:Y:S01]  /*4570*/  IMAD R4, R5, 0xc000, R22 ;  /* 0x0000c00005047824 */ /* 0x000fe200078e0216 */
[----:B------:R-:W-:Y:S01]  /*4580*/  R2UR UR34, R23 ;  /* 0x00000000172272ca */ /* 0x000fe200000e0000 */
[----:B------:R-:W-:Y:S01]  /*4590*/  VIADD R2, R2, 0xffffffff ;  /* 0xffffffff02027836 */ /* 0x000fe20000000000 */
[----:B------:R-:W-:Y:S01]  /*45a0*/  R2UR UR33, R21 ;  /* 0x00000000152172ca */ /* 0x000fe200000e0000 */
[----:B------:R-:W-:Y:S01]  /*45b0*/  UIADD3 UR22, UP0, UR38, 0xf0, URZ ;  /* 0x000000f026167890 */ /* 0x000fe2000ff1e03f */
[----:B------:R-:W-:Y:S01]  /*45c0*/  R2UR UR24, R4 ;  /* 0x00000000041872ca */ /* 0x000fe200000e0000 */
[----:B------:R-:W-:Y:S01]  /*45d0*/  IMAD R4, R5, 0x800, R10 ;  /* 0x0000080005047824 */ /* 0x000fe200078e020a */
[----:B------:R-:W-:Y:S01]  /*45e0*/  R2UR UR36, R16 ;  /* 0x00000000102472ca */ /* 0x000fe200000e0000 */
[----:B------:R-:W-:Y:S01]  /*45f0*/  UIADD3 UR40, UP1, UR38, 0x1f0, URZ ;  /* 0x000001f026287890 */ /* 0x000fe2000ff3e03f */
[----:B------:R-:W-:Y:S01]  /*4600*/  R2UR UR35, R19 ;  /* 0x00000000132372ca */ /* 0x000fe200000e0000 */
[----:B------:R-:W-:Y:S01]  /*4610*/  IMAD.IADD R4, R22, 0x1, R4 ;  /* 0x0000000116047824 */ /* 0x000fe200078e0204 */
[----:B------:R-:W-:Y:S01]  /*4620*/  R2UR UR19, R20 ;  /* 0x00000000141372ca */ /* 0x000fe200000e0000 */
[----:B------:R-:W-:Y:S01]  /*4630*/  UIADD3.X UR23, URZ, UR39, URZ, UP0, !UPT ;  /* 0x000000273f177290 */ /* 0x000fe200087fe43f */
[----:B------:R-:W-:Y:S01]  /*4640*/  ISETP.GT.AND P1, PT, R2, 0x1, PT ;  /* 0x000000010200780c */ /* 0x000fe20003f24270 */
[----:B------:R-:W-:Y:S01]  /*4650*/  UIADD3 UR26, UR34, 0x80, URZ ;  /* 0x00000080221a7890 */ /* 0x000fe2000fffe03f */
[----:B------:R-:W-:Y:S01]  /*4660*/  R2UR UR8, R4 ;  /* 0x00000000040872ca */ /* 0x000fe200000e0000 */
[----:B------:R-:W-:Y:S01]  /*4670*/  UIADD3.X UR41, URZ, UR39, URZ, UP1, !UPT ;  /* 0x000000273f297290 */ /* 0x000fe20008ffe43f */
[----:B------:R-:W-:Y:S01]  /*4680*/  VIADD R5, R5, 0x1 ;  /* 0x0000000105057836 */ /* 0x000fe20000000000 */
[----:B------:R-:W-:Y:S01]  /*4690*/  UIADD3 UR32, UR24, 0x100, URZ ;  /* 0x0000010018207890 */ /* 0x000fe2000fffe03f */
[----:B------:R-:W-:Y:S01]  /*46a0*/  VIADD R23, R23, 0x100 ;  /* 0x0000010017177836 */ /* 0x000fe20000000000 */
[----:B------:R-:W-:Y:S01]  /*46b0*/  UIADD3 UR24, UR24, 0x6100, URZ ;  /* 0x0000610018187890 */ /* 0x000fe2000fffe03f */
[----:B------:R-:W-:Y:S01]  /*46c0*/  UMOV UR30, 0x0 ;  /* 0x00000000001e7882 */ /* 0x000fe20000000000 */
[----:B------:R-:W-:Y:S01]  /*46d0*/  UMOV UR31, 0x10000000 ;  /* 0x10000000001f7882 */ /* 0x000fe20000000000 */
[----:B------:R-:W-:Y:S01]  /*46e0*/  ISETP.NE.AND P0, PT, R5, 0x4, PT ;  /* 0x000000040500780c */ /* 0x000fe20003f05270 */
[----:B------:R-:W-:Y:S01]  /*46f0*/  UMOV UR25, UR33 ;  /* 0x0000002100197c82 */ /* 0x000fe20008000000 */
[----:B------:R-:W-:Y:S01]  /*4700*/  UMOV UR28, UR36 ;  /* 0x00000024001c7c82 */ /* 0x000fe20008000000 */
[----:B------:R-:W-:-:S02]  /*4710*/  UMOV UR27, UR35 ;  /* 0x00000023001b7c82 */ /* 0x000fc40008000000 */
[----:B------:R-:W-:Y:S01]  /*4720*/  UIADD3 UR16, UR8, 0x30100, URZ ;  /* 0x0003010008107890 */ /* 0x000fe2000fffe03f */
[----:B------:R0:W-:Y:S01]  /*4730*/  UTMALDG.3D [UR32], [UR22], desc[UR30] ;  /* 0x00001e20160075b4 */ /* 0x0001e20008011000 */
[----:B------:R-:W-:Y:S01]  /*4740*/  UIADD3 UR8, UR8, 0x30500, URZ ;  /* 0x0003050008087890 */ /* 0x000fe2000fffe03f */
[----:B------:R-:W-:Y:S01]  /*4750*/  SEL R4, RZ, 0x1, P0 ;  /* 0x00000001ff047807 */ /* 0x000fe20000000000 */
[----:B------:R-:W-:Y:S01]  /*4760*/  UMOV UR13, 0x30000 ;  /* 0x00030000000d7882 */ /* 0x000fe20000000000 */
[----:B------:R-:W-:Y:S01]  /*4770*/  UMOV UR17, UR33 ;  /* 0x0000002100117c82 */ /* 0x000fe20008000000 */
[----:B------:R-:W-:Y:S01]  /*4780*/  UMOV UR18, UR34 ;  /* 0x0000002200127c82 */ /* 0x000fe20008000000 */
[----:B------:R-:W-:Y:S01]  /*4790*/  UMOV UR20, UR36 ;  /* 0x0000002400147c82 */ /* 0x000fe20008000000 */
[----:B------:R-:W-:Y:S01]  /*47a0*/  UMOV UR9, UR33 ;  /* 0x0000002100097c82 */ /* 0x000fe20008000000 */
[----:B------:R-:W-:Y:S01]  /*47b0*/  UMOV UR11, UR19 ;  /* 0x00000013000b7c82 */ /* 0x000fe20008000000 */
[----:B------:R-:W-:Y:S01]  /*47c0*/  UMOV UR12, UR36 ;  /* 0x00000024000c7c82 */ /* 0x000fe20008000000 */
[----:B------:R0:W-:Y:S01]  /*47d0*/  UTMALDG.3D [UR24], [UR22], desc[UR30] ;  /* 0x00001e18160075b4 */ /* 0x0001e20008011000 */
[----:B------:R-:W-:Y:S01]  /*47e0*/  UMOV UR10, UR26 ;  /* 0x0000001a000a7c82 */ /* 0x000fe20008000000 */
[----:B------:R-:W-:-:S02]  /*47f0*/  LOP3.LUT R3, R3, R4, RZ, 0x3c, !PT ;  /* 0x0000000403037212 */ /* 0x000fc400078e3cff */
[----:B------:R-:W-:Y:S01]  /*4800*/  SEL R5, R5, RZ, P0 ;  /* 0x000000ff05057207 */ /* 0x000fe20000000000 */
[----:B------:R0:W-:Y:S01]  /*4810*/  UTMALDG.3D.MULTICAST [UR16], [UR40], UR13, desc[UR30] ;  /* 0x00001e10280073b4 */ /* 0x0001e2000801180d */
[----:B------:R0:W-:Y:S02]  /*4820*/  UTMALDG.3D.MULTICAST [UR8], [UR40], UR13, desc[UR30] ;  /* 0x00001e08280073b4 */ /* 0x0001e4000801180d */
[----:B0-----:R-:W-:Y:S05]  /*4830*/  @P1 BRA `(.L_x_67) ;  /* 0xfffffffc00141947 */ /* 0x001fea000383ffff */
.L_x_64:
[----:B------:R-:W-:Y:S05]  /*4840*/  BSYNC B1 ;  /* 0x0000000000017941 */ /* 0x000fea0003800000 */
.L_x_63:
[----:B------:R-:W-:Y:S01]  /*4850*/  LOP3.LUT P1, RZ, R12, 0xff, RZ, 0xc0, !PT ;  /* 0x000000ff0cff7812 */ /* 0x000fe2000782c0ff */
[----:B------:R-:W-:Y:S01]  /*4860*/  IMAD.IADD R14, R13, 0x1, R14 ;  /* 0x000000010d0e7824 */ /* 0x000fe200078e020e */
[----:B------:R-:W-:Y:S01]  /*4870*/  IADD3 R8, P2, R8, UR14, RZ ;  /* 0x0000000e08087c10 */ /* 0x000fe2000ff5e0ff */
[----:B------:R-:W-:Y:S01]  /*4880*/  ULDC.64 UR8, c[0x0][0x650] ;  /* 0x0001940000087ab9 */ /* 0x000fe20000000a00 */
[----:B------:R-:W-:Y:S01]  /*4890*/  BSSY B1, `(.L_x_68) ;  /* 0x000006e000017945 */ /* 0x000fe20003800000 */
[----:B------:R-:W-:Y:S01]  /*48a0*/  IMAD.MOV.U32 R19, RZ, RZ, -0x1 ;  /* 0xffffffffff137424 */ /* 0x000fe200078e00ff */
[----:B------:R-:W-:Y:S01]  /*48b0*/  SHF.R.U32.HI R2, RZ, 0x2, R14 ;  /* 0x00000002ff027819 */ /* 0x000fe2000001160e */
[----:B------:R-:W-:Y:S01]  /*48c0*/  IMAD.MOV.U32 R18, RZ, RZ, -0x1 ;  /* 0xffffffffff127424 */ /* 0x000fe200078e00ff */
[----:B------:R-:W-:Y:S01]  /*48d0*/  ISETP.GT.U32.AND P0, PT, R14, 0x3, PT ;  /* 0x000000030e00780c */ /* 0x000fe20003f04070 */
[----:B------:R-:W-:Y:S01]  /*48e0*/  IMAD.MOV.U32 R16, RZ, RZ, -0x1 ;  /* 0xffffffffff107424 */ /* 0x000fe200078e00ff */
[----:B------:R-:W-:-:S02]  /*48f0*/  LOP3.LUT R2, R2, 0x1, RZ, 0xc0, !PT ;  /* 0x0000000102027812 */ /* 0x000fc400078ec0ff */
[----:B------:R-:W-:Y:S01]  /*4900*/  ISETP.LT.U32.AND P0, PT, R13, 0x4, P0 ;  /* 0x000000040d00780c */ /* 0x000fe20000701070 */
[----:B------:R-:W0:Y:S01]  /*4910*/  @P1 S2R R4, SR_CgaCtaId ;  /* 0x0000000000041919 */ /* 0x000e220000008800 */
[----:B------:R-:W-:Y:S02]  /*4920*/  @P1 MOV R3, 0x400 ;  /* 0x0000040000031802 */ /* 0x000fe40000000f00 */
[----:B------:R-:W-:Y:S02]  /*4930*/  IADD3.X R9, R9, UR7, RZ, P2, !PT ;  /* 0x0000000709097c10 */ /* 0x000fe400097fe4ff */
[----:B------:R-:W-:Y:S02]  /*4940*/  ISETP.GE.U32.AND P2, PT, R8, UR8, PT ;  /* 0x0000000808007c0c */ /* 0x000fe4000bf46070 */
[----:B------:R-:W-:Y:S02]  /*4950*/  LOP3.LUT R14, R14, 0x3, RZ, 0xc0, !PT ;  /* 0x000000030e0e7812 */ /* 0x000fe400078ec0ff */
[----:B------:R-:W-:-:S02]  /*4960*/  PRMT R12, RZ, 0x7610, R12 ;  /* 0x00007610ff0c7816 */ /* 0x000fc4000000000c */
[----:B0-----:R-:W-:-:S04]  /*4970*/  @P1 LEA R3, R4, R3, 0x18 ;  /* 0x0000000304031211 */ /* 0x001fc800078ec0ff */
[----:B------:R0:W-:Y:S01]  /*4980*/  @P1 SYNCS.ARRIVE.TRANS64.A1T0 RZ, [R3+URZ+0x58], RZ ;  /* 0x000058ff03ff19a7 */ /* 0x0001e2000810003f */
[----:B------:R-:W-:Y:S02]  /*4990*/  ISETP.NE.U32.AND P1, PT, R2, 0x1, PT ;  /* 0x000000010200780c */ /* 0x000fe40003f25070 */
[----:B------:R-:W-:Y:S02]  /*49a0*/  SEL R2, RZ, 0x1, !P0 ;  /* 0x00000001ff027807 */ /* 0x000fe40004000000 */
[----:B------:R-:W-:Y:S02]  /*49b0*/  ISETP.GE.U32.AND.EX P0, PT, R9, UR9, PT, P2 ;  /* 0x0000000909007c0c */ /* 0x000fe4000bf06120 */
[----:B------:R-:W-:-:S04]  /*49c0*/  ISETP.GT.U32.AND P1, PT, R13, 0x3, !P1 ;  /* 0x000000030d00780c */ /* 0x000fc80004f24070 */
[----:B0-----:R-:W-:-:S04]  /*49d0*/  SEL R3, RZ, 0x1, !P1 ;  /* 0x00000001ff037807 */ /* 0x001fc80004800000 */
[--C-:B------:R-:W-:Y:S02]  /*49e0*/  LOP3.LUT R15, R3, R15, R2.reuse, 0x96, !PT ;  /* 0x0000000f030f7212 */ /* 0x100fe400078e9602 */
[----:B------:R-:W-:Y:S01]  /*49f0*/  PRMT R2, RZ, 0x7610, R2 ;  /* 0x00007610ff027816 */ /* 0x000fe20000000002 */
[----:B------:R-:W-:Y:S06]  /*4a00*/  @P0 BRA `(.L_x_69) ;  /* 0x0000000400580947 */ /* 0x000fec0003800000 */
[----:B------:R-:W0:Y:S01]  /*4a10*/  S2R R18, SR_CTAID.X ;  /* 0x0000000000127919 */ /* 0x000e220000002500 */
[----:B------:R-:W-:Y:S01]  /*4a20*/  ULDC.64 UR8, c[0x0][0x628] ;  /* 0x00018a0000087ab9 */ /* 0x000fe20000000a00 */
[----:B------:R-:W-:Y:S01]  /*4a30*/  ULDC UR11, c[0x0][0x630] ;  /* 0x00018c00000b7ab9 */ /* 0x000fe20000000800 */
[----:B------:R-:W-:Y:S01]  /*4a40*/  ISETP.NE.U32.AND P0, PT, RZ, UR8, PT ;  /* 0x00000008ff007c0c */ /* 0x000fe2000bf05070 */
[----:B------:R-:W1:Y:S01]  /*4a50*/  S2R R19, SR_CTAID.Y ;  /* 0x0000000000137919 */ /* 0x000e620000002600 */
[----:B------:R-:W-:Y:S01]  /*4a60*/  ULDC UR12, c[0x0][0x150] ;  /* 0x00005400000c7ab9 */ /* 0x000fe20000000800 */
[----:B------:R-:W-:Y:S01]  /*4a70*/  IMAD.MOV.U32 R2, RZ, RZ, R8 ;  /* 0x000000ffff027224 */ /* 0x000fe200078e0008 */
[----:B------:R-:W-:Y:S01]  /*4a80*/  ISETP.NE.AND.EX P0, PT, RZ, UR9, PT, P0 ;  /* 0x00000009ff007c0c */ /* 0x000fe2000bf05300 */
[----:B------:R-:W-:Y:S01]  /*4a90*/  IMAD.MOV.U32 R3, RZ, RZ, R9 ;  /* 0x000000ffff037224 */ /* 0x000fe200078e0009 */
[----:B0-----:R-:W-:-:S11]  /*4aa0*/  I2FP.F32.U32 R20, R18 ;  /* 0x0000001200147245 */ /* 0x001fd60000201000 */
[----:B------:R-:W-:Y:S05]  /*4ab0*/  @!P0 BRA `(.L_x_70) ;  /* 0x0000000000288947 */ /* 0x000fea0003800000 */
[----:B------:R-:W-:Y:S02]  /*4ac0*/  ULDC UR10, c[0x0][0x634] ;  /* 0x00018d00000a7ab9 */ /* 0x000fe40000000800 */
[----:B------:R-:W-:-:S05]  /*4ad0*/  IADD3 R3, P0, R8, UR10, RZ ;  /* 0x0000000a08037c10 */ /* 0x000fca000ff1e0ff */
[----:B------:R-:W-:-:S04]  /*4ae0*/  IMAD.X R21, RZ, RZ, R9, P0 ;  /* 0x000000ffff157224 */ /* 0x000fc800000e0609 */
[----:B------:R-:W-:-:S04]  /*4af0*/  IMAD.WIDE.U32 R4, R21, UR8, RZ ;  /* 0x0000000815047c25 */ /* 0x000fc8000f8e00ff */
[----:B------:R-:W-:-:S04]  /*4b00*/  IMAD.WIDE.U32 R4, P0, R3, UR9, R4 ;  /* 0x0000000903047c25 */ /* 0x000fc8000f800004 */
[----:B------:R-:W-:-:S04]  /*4b10*/  IMAD.WIDE.U32 R2, R3, UR8, RZ ;  /* 0x0000000803027c25 */ /* 0x000fc8000f8e00ff */
[----:B------:R-:W-:Y:S01]  /*4b20*/  IMAD.MOV.U32 R2, RZ, RZ, R5 ;  /* 0x000000ffff027224 */ /* 0x000fe200078e0005 */
[----:B------:R-:W-:Y:S01]  /*4b30*/  IADD3 RZ, P1, R3, R4, RZ ;  /* 0x0000000403ff7210 */ /* 0x000fe20007f3e0ff */
[----:B------:R-:W-:-:S04]  /*4b40*/  IMAD.X R3, RZ, RZ, RZ, P0 ;  /* 0x000000ffff037224 */ /* 0x000fc800000e06ff */
[----:B------:R-:W-:-:S08]  /*4b50*/  IMAD.WIDE.U32.X R2, R21, UR9, R2, P1 ;  /* 0x0000000915027c25 */ /* 0x000fd000088e0402 */
.L_x_70:
[--C-:B------:R-:W-:Y:S01]  /*4b60*/  SHF.R.U64 R16, R2, UR11, R3.reuse ;  /* 0x0000000b02107c19 */ /* 0x100fe20008001203 */
[----:B------:R-:W-:Y:S01]  /*4b70*/  FMUL R20, R20, UR12 ;  /* 0x0000000c14147c20 */ /* 0x000fe20008400000 */
[----:B------:R-:W-:Y:S01]  /*4b80*/  SHF.R.U32.HI R2, RZ, UR11, R3 ;  /* 0x0000000bff027c19 */ /* 0x000fe20008011603 */
[----:B------:R-:W0:Y:S01]  /*4b90*/  LDC R23, c[0x0][0x144] ;  /* 0x00005100ff177b82 */ /* 0x000e220000000800 */
[----:B------:R-:W-:Y:S01]  /*4ba0*/  IADD3 R21, P0, RZ, -R16, RZ ;  /* 0x80000010ff157210 */ /* 0x000fe20007f1e0ff */
[----:B------:R-:W-:Y:S01]  /*4bb0*/  ULDC UR10, c[0x0][0x154] ;  /* 0x00005500000a7ab9 */ /* 0x000fe20000000800 */
[----:B-1----:R-:W-:Y:S01]  /*4bc0*/  I2FP.F32.U32 R3, R19 ;  /* 0x0000001300037245 */ /* 0x002fe20000201000 */
[----:B------:R-:W1:Y:S01]  /*4bd0*/  F2I.U32.TRUNC.NTZ R20, R20 ;  /* 0x0000001400147305 */ /* 0x000e62000020f000 */
[----:B------:R-:W-:Y:S01]  /*4be0*/  ULDC.64 UR8, c[0x0][0x620] ;  /* 0x0001880000087ab9 */ /* 0x000fe20000000a00 */
[----:B------:R-:W-:Y:S02]  /*4bf0*/  IMAD.X R2, RZ, RZ, ~R2, P0 ;  /* 0x000000ffff027224 */ /* 0x000fe400000e0e02 */
[----:B------:R-:W-:Y:S01]  /*4c00*/  FMUL R4, R3, UR10 ;  /* 0x0000000a03047c20 */ /* 0x000fe20008400000 */
[----:B------:R-:W2:Y:S01]  /*4c10*/  LDC R22, c[0x0][0x148] ;  /* 0x00005200ff167b82 */ /* 0x000ea20000000800 */
[----:B------:R-:W-:Y:S01]  /*4c20*/  IMAD R2, R2, UR8, RZ ;  /* 0x0000000802027c24 */ /* 0x000fe2000f8e02ff */
[----:B------:R-:W-:Y:S01]  /*4c30*/  ULDC.64 UR10, c[0x0][0x640] ;  /* 0x00019000000a7ab9 */ /* 0x000fe20000000a00 */
[----:B------:R-:W-:Y:S01]  /*4c40*/  IMAD.MOV.U32 R3, RZ, RZ, R9 ;  /* 0x000000ffff037224 */ /* 0x000fe200078e0009 */
[----:B------:R-:W-:Y:S01]  /*4c50*/  ISETP.NE.U32.AND P0, PT, RZ, UR10, PT ;  /* 0x0000000aff007c0c */ /* 0x000fe2000bf05070 */
[----:B------:R-:W3:Y:S01]  /*4c60*/  F2I.U32.TRUNC.NTZ R4, R4 ;  /* 0x0000000400047305 */ /* 0x000ee2000020f000 */
[----:B------:R-:W-:-:S02]  /*4c70*/  IMAD R5, R21, UR9, R2 ;  /* 0x0000000915057c24 */ /* 0x000fc4000f8e0202 */
[----:B------:R-:W-:Y:S01]  /*4c80*/  IMAD.MOV.U32 R2, RZ, RZ, R8 ;  /* 0x000000ffff027224 */ /* 0x000fe200078e0008 */
[----:B------:R-:W-:Y:S01]  /*4c90*/  ISETP.NE.AND.EX P0, PT, RZ, UR11, PT, P0 ;  /* 0x0000000bff007c0c */ /* 0x000fe2000bf05300 */
[----:B-1----:R-:W-:Y:S02]  /*4ca0*/  IMAD.MOV R20, RZ, RZ, -R20 ;  /* 0x000000ffff147224 */ /* 0x002fe400078e0a14 */
[----:B------:R-:W-:Y:S01]  /*4cb0*/  IMAD.WIDE.U32 R2, R21, UR8, R2 ;  /* 0x0000000815027c25 */ /* 0x000fe2000f8e0002 */
[----:B------:R-:W-:-:S03]  /*4cc0*/  ULDC UR8, c[0x0][0x618] ;  /* 0x0001860000087ab9 */ /* 0x000fc60000000800 */
[----:B------:R-:W-:Y:S02]  /*4cd0*/  IMAD.IADD R3, R3, 0x1, R5 ;  /* 0x0000000103037824 */ /* 0x000fe400078e0205 */
[----:B0-----:R-:W-:-:S03]  /*4ce0*/  IMAD R18, R23, R20, R18 ;  /* 0x0000001417127224 */ /* 0x001fc600078e0212 */
[--C-:B------:R-:W-:Y:S01]  /*4cf0*/  SHF.R.U64 R20, R2, UR8, R3.reuse ;  /* 0x0000000802147c19 */ /* 0x100fe20008001203 */
[----:B---3--:R-:W-:Y:S01]  /*4d00*/  IMAD.MOV R2, RZ, RZ, -R4 ;  /* 0x000000ffff027224 */ /* 0x008fe200078e0a04 */
[----:B------:R-:W-:Y:S01]  /*4d10*/  SHF.R.U32.HI R3, RZ, UR8, R3 ;  /* 0x00000008ff037c19 */ /* 0x000fe20008011603 */
[----:B------:R-:W-:Y:S02]  /*4d20*/  ULDC UR8, c[0x0][0x608] ;  /* 0x0001820000087ab9 */ /* 0x000fe40000000800 */
[----:B--2---:R-:W-:Y:S01]  /*4d30*/  @P3 IMAD R18, R22, R2, R19 ;  /* 0x0000000216123224 */ /* 0x004fe200078e0213 */
[--C-:B------:R-:W-:Y:S02]  /*4d40*/  SHF.R.U64 R22, R20, UR8, R3.reuse ;  /* 0x0000000814167c19 */ /* 0x100fe40008001203 */
[----:B------:R-:W-:Y:S01]  /*4d50*/  SHF.R.U32.HI R3, RZ, UR8, R3 ;  /* 0x00000008ff037c19 */ /* 0x000fe20008011603 */
[----:B------:R-:W-:-:S03]  /*4d60*/  ULDC UR8, c[0x0][0x658] ;  /* 0x0001960000087ab9 */ /* 0x000fc60000000800 */
[--C-:B------:R-:W-:Y:S02]  /*4d70*/  SHF.R.U64 R19, R22, UR8, R3.reuse ;  /* 0x0000000816137c19 */ /* 0x100fe40008001203 */
[----:B------:R-:W-:-:S03]  /*4d80*/  SHF.R.U32.HI R21, RZ, UR8, R3 ;  /* 0x00000008ff157c19 */ /* 0x000fc60008011603 */
[----:B------:R-:W-:Y:S02]  /*4d90*/  IMAD.MOV.U32 R4, RZ, RZ, R19 ;  /* 0x000000ffff047224 */ /* 0x000fe400078e0013 */
[----:B------:R-:W-:Y:S01]  /*4da0*/  IMAD.MOV.U32 R3, RZ, RZ, R21 ;  /* 0x000000ffff037224 */ /* 0x000fe200078e0015 */
[----:B------:R-:W-:Y:S06]  /*4db0*/  @!P0 BRA `(.L_x_71) ;  /* 0x00000000002c8947 */ /* 0x000fec0003800000 */
        /* <DEDUP_REMOVED lines=9> */
[----:B------:R-:W-:-:S04]  /*4e50*/  IMAD.WIDE.U32.X R2, R21, UR11, R2, P1 ;  /* 0x0000000b15027c25 */ /* 0x000fc800088e0402 */
[----:B------:R-:W-:-:S07]  /*4e60*/  IMAD.MOV.U32 R4, RZ, RZ, R2 ;  /* 0x000000ffff047224 */ /* 0x000fce00078e0002 */
.L_x_71:
[----:B------:R-:W-:Y:S01]  /*4e70*/  ULDC UR8, c[0x0][0x648] ;  /* 0x0001920000087ab9 */ /* 0x000fe20000000800 */
[----:B------:R-:W-:Y:S01]  /*4e80*/  LOP3.LUT R2, R22, UR6, RZ, 0xc0, !PT ;  /* 0x0000000616027c12 */ /* 0x000fe2000f8ec0ff */
[----:B------:R-:W-:Y:S01]  /*4e90*/  ULDC UR9, c[0x0][0x610] ;  /* 0x0001840000097ab9 */ /* 0x000fe20000000800 */
[----:B------:R-:W-:Y:S01]  /*4ea0*/  SHF.R.U64 R3, R4, UR8, R3 ;  /* 0x0000000804037c19 */ /* 0x000fe20008001203 */
[----:B------:R-:W-:Y:S01]  /*4eb0*/  ULDC UR8, c[0x0][0x638] ;  /* 0x00018e0000087ab9 */ /* 0x000fe20000000800 */
[----:B------:R-:W-:-:S03]  /*4ec0*/  LOP3.LUT R5, R20, UR4, RZ, 0xc0, !PT ;  /* 0x0000000414057c12 */ /* 0x000fc6000f8ec0ff */
[----:B------:R-:W-:Y:S02]  /*4ed0*/  IMAD.MOV R4, RZ, RZ, -R3 ;  /* 0x000000ffff047224 */ /* 0x000fe400078e0a03 */
[----:B------:R-:W-:Y:S02]  /*4ee0*/  IMAD R3, R3, UR5, R2 ;  /* 0x0000000503037c24 */ /* 0x000fe4000f8e0202 */
[----:B------:R-:W-:Y:S01]  /*4ef0*/  IMAD R2, R4, UR8, R19 ;  /* 0x0000000804027c24 */ /* 0x000fe2000f8e0213 */
[----:B------:R-:W-:Y:S01]  /*4f00*/  ULDC UR8, c[0x0][0x600] ;  /* 0x0001800000087ab9 */ /* 0x000fe20000000800 */
[----:B------:R-:W-:Y:S02]  /*4f10*/  IMAD R19, R3, UR9, R18 ;  /* 0x0000000903137c24 */ /* 0x000fe4000f8e0212 */
[----:B------:R-:W-:Y:S02]  /*4f20*/  IMAD R4, R2, UR8, R5 ;  /* 0x0000000802047c24 */ /* 0x000fe4000f8e0205 */
[----:B------:R-:W-:-:S03]  /*4f30*/  IMAD.MOV.U32 R3, RZ, RZ, 0x1 ;  /* 0x00000001ff037424 */ /* 0x000fc600078e00ff */
[----:B------:R-:W-:Y:S02]  /*4f40*/  SEL R18, R4, R19, !P3 ;  /* 0x0000001304127207 */ /* 0x000fe40005800000 */
[----:B------:R-:W-:Y:S02]  /*4f50*/  PRMT R2, R3, 0x7610, R2 ;  /* 0x0000761003027816 */ /* 0x000fe40000000002 */
[----:B------:R-:W-:-:S07]  /*4f60*/  SEL R19, R19, R4, !P3 ;  /* 0x0000000413137207 */ /* 0x000fce0005800000 */
.L_x_69:
[----:B------:R-:W-:Y:S05]  /*4f70*/  BSYNC B1 ;  /* 0x0000000000017941 */ /* 0x000fea0003800000 */
.L_x_68:
[----:B------:R-:W-:-:S13]  /*4f80*/  LOP3.LUT P0, RZ, R2, 0xff, RZ, 0xc0, !PT ;  /* 0x000000ff02ff7812 */ /* 0x000fda000780c0ff */
[----:B------:R-:W-:Y:S05]  /*4f90*/  @P0 BRA `(.L_x_72) ;  /* 0xfffffff400080947 */ /* 0x000fea000383ffff */
[----:B------:R-:W-:Y:S05]  /*4fa0*/  BSYNC B0 ;  /* 0x0000000000007941 */ /* 0x000fea0003800000 */
.L_x_61:
[----:B------:R-:W-:-:S03]  /*4fb0*/  UMOV UR8, 0xffffffff ;  /* 0xffffffff00087882 */ /* 0x000fc60000000000 */
[----:B------:R-:W-:Y:S05]  /*4fc0*/  BRA.DIV UR8, `(.L_x_73) ;  /* 0x00000006081c7947 */ /* 0x000fea000b800000 */
[----:B------:R-:W-:-:S13]  /*4fd0*/  ELECT P0, URZ, PT ;  /* 0x00000000003f782f */ /* 0x000fda0003800000 */
.L_x_87:
[----:B------:R-:W-:Y:S04]  /*4fe0*/  BSSY B0, `(.L_x_74) ;  /* 0x000002b000007945 */ /* 0x000fe80003800000 */
[----:B------:R-:W-:Y:S05]  /*4ff0*/  @!P0 BRA `(.L_x_75) ;  /* 0x0000000000a48947 */ /* 0x000fea0003800000 */
[----:B------:R-:W-:-:S04]  /*5000*/  LOP3.LUT R6, R6, 0x2, RZ, 0xfc, !PT ;  /* 0x0000000206067812 */ /* 0x000fc800078efcff */
[----:B------:R-:W-:-:S13]  /*5010*/  ISETP.NE.AND P0, PT, R6, 0x3, PT ;  /* 0x000000030600780c */ /* 0x000fda0003f05270 */
[----:B------:R-:W-:Y:S05]  /*5020*/  @!P0 BRA `(.L_x_76) ;  /* 0x0000000000048947 */ /* 0x000fea0003800000 */
[----:B------:R-:W-:Y:S01]  /*5030*/  BPT.TRAP 0x1 ;  /* 0x000000040000795c */ /* 0x000fe20000300000 */
.L_x_76:
[----:B------:R-:W0:Y:S01]  /*5040*/  S2R R3, SR_CgaCtaId ;  /* 0x0000000000037919 */ /* 0x000e220000008800 */
[----:B------:R-:W-:Y:S02]  /*5050*/  MOV R0, 0x400 ;  /* 0x0000040000007802 */ /* 0x000fe40000000f00 */
[----:B------:R-:W-:Y:S02]  /*5060*/  SHF.L.U32 R2, R15, 0x1f, RZ ;  /* 0x0000001f0f027819 */ /* 0x000fe400000006ff */
[----:B0-----:R-:W-:-:S05]  /*5070*/  LEA R3, R3, R0, 0x18 ;  /* 0x0000000003037211 */ /* 0x001fca00078ec0ff */
[----:B------:R-:W-:-:S04]  /*5080*/  VIADD R3, R3, 0x20 ;  /* 0x0000002003037836 */ /* 0x000fc80000000000 */
[C---:B------:R-:W-:Y:S02]  /*5090*/  IMAD R5, R14.reuse, 0x8, R3 ;  /* 0x000000080e057824 */ /* 0x040fe400078e0203 */
[----:B------:R-:W-:Y:S02]  /*50a0*/  VIADD R14, R14, 0x1 ;  /* 0x000000010e0e7836 */ /* 0x000fe40000000000 */
[----:B------:R-:W0:Y:S03]  /*50b0*/  SYNCS.PHASECHK.TRANS64.TRYWAIT P0, [R5+URZ], R2 ;  /* 0x00000002050075a7 */ /* 0x000e26000800017f */
[----:B------:R-:W-:-:S04]  /*50c0*/  ISETP.NE.AND P1, PT, R14, 0x4, PT ;  /* 0x000000040e00780c */ /* 0x000fc80003f25270 */
[----:B------:R-:W-:Y:S02]  /*50d0*/  SEL R0, RZ, 0x1, P1 ;  /* 0x00000001ff007807 */ /* 0x000fe40000800000 */
[----:B------:R-:W-:Y:S02]  /*50e0*/  SEL R14, R14, RZ, P1 ;  /* 0x000000ff0e0e7207 */ /* 0x000fe40000800000 */
[----:B------:R-:W-:-:S03]  /*50f0*/  LOP3.LUT R15, R15, R0, RZ, 0x3c, !PT ;  /* 0x000000000f0f7212 */ /* 0x000fc600078e3cff */
[----:B------:R-:W-:Y:S01]  /*5100*/  IMAD R7, R14, 0x8, R3 ;  /* 0x000000080e077824 */ /* 0x000fe200078e0203 */
[----:B------:R-:W-:Y:S01]  /*5110*/  SHF.L.U32 R4, R15, 0x1f, RZ ;  /* 0x0000001f0f047819 */ /* 0x000fe200000006ff */
[----:B0-----:R-:W-:Y:S06]  /*5120*/  @!P0 BRA `(.L_x_77) ;  /* 0x0000000000e48947 */ /* 0x001fec0003800000 */
.L_x_88:
[----:B------:R-:W1:Y:S01]  /*5130*/  SYNCS.PHASECHK.TRANS64.TRYWAIT P0, [R7+URZ], R4 ;  /* 0x00000004070075a7 */ /* 0x000e62000800017f */
[----:B------:R-:W-:-:S05]  /*5140*/  VIADD R0, R14, 0x1 ;  /* 0x000000010e007836 */ /* 0x000fca0000000000 */
[----:B------:R-:W-:-:S04]  /*5150*/  ISETP.NE.AND P1, PT, R0, 0x4, PT ;  /* 0x000000040000780c */ /* 0x000fc80003f25270 */
[----:B0-----:R-:W-:Y:S02]  /*5160*/  SEL R2, RZ, 0x1, P1 ;  /* 0x00000001ff027807 */ /* 0x001fe40000800000 */
[----:B------:R-:W-:Y:S02]  /*5170*/  SEL R0, R0, RZ, P1 ;  /* 0x000000ff00007207 */ /* 0x000fe40000800000 */
[----:B------:R-:W-:-:S03]  /*5180*/  LOP3.LUT R15, R15, R2, RZ, 0x3c, !PT ;  /* 0x000000020f0f7212 */ /* 0x000fc600078e3cff */
[----:B------:R-:W-:Y:S01]  /*5190*/  IMAD R6, R0, 0x8, R3 ;  /* 0x0000000800067824 */ /* 0x000fe200078e0203 */
[----:B------:R-:W-:Y:S01]  /*51a0*/  SHF.L.U32 R5, R15, 0x1f, RZ ;  /* 0x0000001f0f057819 */ /* 0x000fe200000006ff */
[----:B-1----:R-:W-:Y:S06]  /*51b0*/  @!P0 BRA `(.L_x_78) ;  /* 0x0000000000d48947 */ /* 0x002fec0003800000 */
.L_x_89:
[----:B------:R-:W1:Y:S01]  /*51c0*/  SYNCS.PHASECHK.TRANS64.TRYWAIT P0, [R6+URZ], R5 ;  /* 0x00000005060075a7 */ /* 0x000e62000800017f */
[----:B------:R-:W-:-:S05]  /*51d0*/  VIADD R0, R0, 0x1 ;  /* 0x0000000100007836 */ /* 0x000fca0000000000 */
[----:B------:R-:W-:-:S04]  /*51e0*/  ISETP.NE.AND P1, PT, R0, 0x4, PT ;  /* 0x000000040000780c */ /* 0x000fc80003f25270 */
[----:B------:R-:W-:Y:S02]  /*51f0*/  SEL R2, RZ, 0x1, P1 ;  /* 0x00000001ff027807 */ /* 0x000fe40000800000 */
[----:B------:R-:W-:Y:S02]  /*5200*/  SEL R0, R0, RZ, P1 ;  /* 0x000000ff00007207 */ /* 0x000fe40000800000 */
[----:B------:R-:W-:Y:S01]  /*5210*/  LOP3.LUT R2, R15, R2, RZ, 0x3c, !PT ;  /* 0x000000020f027212 */ /* 0x000fe200078e3cff */
[----:B-1----:R-:W-:Y:S06]  /*5220*/  @!P0 BRA `(.L_x_79) ;  /* 0x0000000000cc8947 */ /* 0x002fec0003800000 */
.L_x_90:
[----:B------:R-:W-:Y:S01]  /*5230*/  IMAD R3, R0, 0x8, R3 ;  /* 0x0000000800037824 */ /* 0x000fe200078e0203 */
[----:B------:R-:W-:-:S07]  /*5240*/  SHF.L.U32 R0, R2, 0x1f, RZ ;  /* 0x0000001f02007819 */ /* 0x000fce00000006ff */
.L_x_80:
[----:B--2---:R2:W3:Y:S02]  /*5250*/  SYNCS.PHASECHK.TRANS64.TRYWAIT P0, [R3+URZ], R0 ;  /* 0x00000000030075a7 */ /* 0x0044e4000800017f */
[----:B---3--:R-:W-:Y:S05]  /*5260*/  @!P0 NANOSLEEP.SYNCS 0x989680 ;  /* 0x009896800000895d */ /* 0x008fea0003900000 */
[----:B------:R-:W3:Y:S02]  /*5270*/  @!P0 SYNCS.PHASECHK.TRANS64 P0, [R3+URZ], R0 ;  /* 0x00000000030085a7 */ /* 0x000ee4000800007f */
[----:B---3--:R-:W-:Y:S05]  /*5280*/  @!P0 BRA `(.L_x_80) ;  /* 0xfffffffc00f08947 */ /* 0x008fea000383ffff */
.L_x_75:
[----:B------:R-:W-:Y:S05]  /*5290*/  BSYNC B0 ;  /* 0x0000000000007941 */ /* 0x000fea0003800000 */
.L_x_74:
[----:B------:R-:W-:Y:S05]  /*52a0*/  EXIT ;  /* 0x000000000000794d */ /* 0x000fea0003800000 */
.L_x_21:
[----:B-1----:R-:W-:-:S04]  /*52b0*/  IMAD.U32 R13, RZ, RZ, UR6 ;  /* 0x00000006ff0d7e24 */ /* 0x002fc8000f8e00ff */
[----:B------:R1:W4:Y:S03]  /*52c0*/  SYNCS.PHASECHK.TRANS64.TRYWAIT P0, [R13+URZ], R12 ;  /* 0x0000000c0d0075a7 */ /* 0x000326000800017f */
[----:B----4-:R-:W-:Y:S05]  /*52d0*/  @!P0 NANOSLEEP.SYNCS 0x989680 ;  /* 0x009896800000895d */ /* 0x010fea0003900000 */
[----:B------:R-:W4:Y:S02]  /*52e0*/  @!P0 SYNCS.PHASECHK.TRANS64 P0, [R13+URZ], R12 ;  /* 0x0000000c0d0085a7 */ /* 0x000f24000800007f */
[----:B----4-:R-:W-:Y:S05]  /*52f0*/  @!P0 BRA `(.L_x_21) ;  /* 0xfffffffc00ec8947 */ /* 0x010fea000383ffff */
[----:B------:R-:W-:Y:S05]  /*5300*/  BRA `(.L_x_20) ;  /* 0xffffffc000c07947 */ /* 0x000fea000383ffff */
.L_x_27:
[----:B-1----:R-:W-:-:S04]  /*5310*/  IMAD.U32 R17, RZ, RZ, UR10 ;  /* 0x0000000aff117e24 */ /* 0x002fc8000f8e00ff */
[----:B------:R1:W4:Y:S03]  /*5320*/  SYNCS.PHASECHK.TRANS64.TRYWAIT P0, [R17+URZ], R14 ;  /* 0x0000000e110075a7 */ /* 0x000326000800017f */
[----:B----4-:R-:W-:Y:S05]  /*5330*/  @!P0 NANOSLEEP.SYNCS 0x989680 ;  /* 0x009896800000895d */ /* 0x010fea0003900000 */
[----:B------:R-:W4:Y:S02]  /*5340*/  @!P0 SYNCS.PHASECHK.TRANS64 P0, [R17+URZ], R14 ;  /* 0x0000000e110085a7 */ /* 0x000f24000800007f */
[----:B----4-:R-:W-:Y:S05]  /*5350*/  @!P0 BRA `(.L_x_27) ;  /* 0xfffffffc00ec8947 */ /* 0x010fea000383ffff */
[----:B------:R-:W-:Y:S05]  /*5360*/  BRA `(.L_x_26) ;  /* 0xffffffc800a87947 */ /* 0x000fea000383ffff */
.L_x_62:
[----:B------:R-:W-:Y:S01]  /*5370*/  BSSY B1, `(.L_x_81) ;  /* 0x0000006000017945 */ /* 0x000fe20003800000 */
[----:B------:R-:W-:-:S07]  /*5380*/  IMAD.MOV.U32 R2, RZ, RZ, -0x1 ;  /* 0xffffffffff027424 */ /* 0x000fce00078e00ff */
[----:B------:R-:W-:Y:S05]  /*5390*/  WARPSYNC.COLLECTIVE R2, `(.L_x_82) ;  /* 0x00000000020c7348 */ /* 0x000fea0003c00000 */
[----:B------:R-:W-:Y:S02]  /*53a0*/  ELECT P0, UR62, PT ;  /* 0x00000000003e782f */ /* 0x000fe40003800000 */
[----:B------:R-:W-:Y:S01]  /*53b0*/  MOV R2, UR62 ;  /* 0x0000003e00027c02 */ /* 0x000fe20008000f00 */
[----:B------:R-:W-:Y:S10]  /*53c0*/  ENDCOLLECTIVE ;  /* 0x000000000000791b */ /* 0x000ff40003800000 */
.L_x_82:
[----:B------:R-:W-:Y:S05]  /*53d0*/  BSYNC B1 ;  /* 0x0000000000017941 */ /* 0x000fea0003800000 */
.L_x_81:
[----:B------:R-:W-:Y:S05]  /*53e0*/  BRA `(.L_x_83) ;  /* 0xfffffff000007947 */ /* 0x000fea000383ffff */
.L_x_65:
[----:B0-----:R0:W1:Y:S02]  /*53f0*/  SYNCS.PHASECHK.TRANS64.TRYWAIT P0, [R21+URZ+0x20], R4 ;  /* 0x00002004150075a7 */ /* 0x001064000800017f */
[----:B-1----:R-:W-:Y:S05]  /*5400*/  @!P0 NANOSLEEP.SYNCS 0x989680 ;  /* 0x009896800000895d */ /* 0x002fea0003900000 */
[----:B------:R-:W1:Y:S02]  /*5410*/  @!P0 SYNCS.PHASECHK.TRANS64 P0, [R21+URZ+0x20], R4 ;  /* 0x00002004150085a7 */ /* 0x000e64000800007f */
[----:B-1----:R-:W-:Y:S05]  /*5420*/  @!P0 BRA `(.L_x_65) ;  /* 0xfffffffc00f08947 */ /* 0x002fea000383ffff */
[----:B------:R-:W-:Y:S05]  /*5430*/  BRA `(.L_x_84) ;  /* 0xfffffff000387947 */ /* 0x000fea000383ffff */
.L_x_73:
[----:B------:R-:W-:Y:S01]  /*5440*/  BSSY B0, `(.L_x_85) ;  /* 0x0000006000007945 */ /* 0x000fe20003800000 */
[----:B------:R-:W-:-:S07]  /*5450*/  IMAD.MOV.U32 R2, RZ, RZ, -0x1 ;  /* 0xffffffffff027424 */ /* 0x000fce00078e00ff */
[----:B------:R-:W-:Y:S05]  /*5460*/  WARPSYNC.COLLECTIVE R2, `(.L_x_86) ;  /* 0x00000000020c7348 */ /* 0x000fea0003c00000 */
[----:B------:R-:W-:Y:S02]  /*5470*/  ELECT P0, UR62, PT ;  /* 0x00000000003e782f */ /* 0x000fe40003800000 */
[----:B------:R-:W-:Y:S01]  /*5480*/  MOV R2, UR62 ;  /* 0x0000003e00027c02 */ /* 0x000fe20008000f00 */
[----:B------:R-:W-:Y:S10]  /*5490*/  ENDCOLLECTIVE ;  /* 0x000000000000791b */ /* 0x000ff40003800000 */
.L_x_86:
[----:B------:R-:W-:Y:S05]  /*54a0*/  BSYNC B0 ;  /* 0x0000000000007941 */ /* 0x000fea0003800000 */
.L_x_85:
[----:B------:R-:W-:Y:S05]  /*54b0*/  BRA `(.L_x_87) ;  /* 0xfffffff800c87947 */ /* 0x000fea000383ffff */
.L_x_77:
[----:B0-----:R0:W1:Y:S02]  /*54c0*/  SYNCS.PHASECHK.TRANS64.TRYWAIT P0, [R5+URZ], R2 ;  /* 0x00000002050075a7 */ /* 0x001064000800017f */
[----:B-1----:R-:W-:Y:S05]  /*54d0*/  @!P0 NANOSLEEP.SYNCS 0x989680 ;  /* 0x009896800000895d */ /* 0x002fea0003900000 */
[----:B------:R-:W1:Y:S02]  /*54e0*/  @!P0 SYNCS.PHASECHK.TRANS64 P0, [R5+URZ], R2 ;  /* 0x00000002050085a7 */ /* 0x000e64000800007f */
[----:B-1----:R-:W-:Y:S05]  /*54f0*/  @!P0 BRA `(.L_x_77) ;  /* 0xfffffffc00f08947 */ /* 0x002fea000383ffff */
[----:B------:R-:W-:Y:S05]  /*5500*/  BRA `(.L_x_88) ;  /* 0xfffffffc00087947 */ /* 0x000fea000383ffff */
.L_x_78:
[----:B0-----:R0:W1:Y:S02]  /*5510*/  SYNCS.PHASECHK.TRANS64.TRYWAIT P0, [R7+URZ], R4 ;  /* 0x00000004070075a7 */ /* 0x001064000800017f */
[----:B-1----:R-:W-:Y:S05]  /*5520*/  @!P0 NANOSLEEP.SYNCS 0x989680 ;  /* 0x009896800000895d */ /* 0x002fea0003900000 */
[----:B------:R-:W1:Y:S02]  /*5530*/  @!P0 SYNCS.PHASECHK.TRANS64 P0, [R7+URZ], R4 ;  /* 0x00000004070085a7 */ /* 0x000e64000800007f */
[----:B-1----:R-:W-:Y:S05]  /*5540*/  @!P0 BRA `(.L_x_78) ;  /* 0xfffffffc00f08947 */ /* 0x002fea000383ffff */
[----:B------:R-:W-:Y:S05]  /*5550*/  BRA `(.L_x_89) ;  /* 0xfffffffc00187947 */ /* 0x000fea000383ffff */
.L_x_79:
[----:B-1----:R1:W2:Y:S02]  /*5560*/  SYNCS.PHASECHK.TRANS64.TRYWAIT P0, [R6+URZ], R5 ;  /* 0x00000005060075a7 */ /* 0x0022a4000800017f */
[----:B--2---:R-:W-:Y:S05]  /*5570*/  @!P0 NANOSLEEP.SYNCS 0x989680 ;  /* 0x009896800000895d */ /* 0x004fea0003900000 */
[----:B------:R-:W2:Y:S02]  /*5580*/  @!P0 SYNCS.PHASECHK.TRANS64 P0, [R6+URZ], R5 ;  /* 0x00000005060085a7 */ /* 0x000ea4000800007f */
[----:B--2---:R-:W-:Y:S05]  /*5590*/  @!P0 BRA `(.L_x_79) ;  /* 0xfffffffc00f08947 */ /* 0x004fea000383ffff */
[----:B------:R-:W-:Y:S05]  /*55a0*/  BRA `(.L_x_90) ;  /* 0xfffffffc00207947 */ /* 0x000fea000383ffff */
.L_x_91:
[----:B------:R-:W-:-:S00]  /*55b0*/  BRA `(.L_x_91) ;  /* 0xfffffffc00fc7947 */ /* 0x000fc0000383ffff */
[----:B------:R-:W-:-:S00]  /*55c0*/  NOP ;  /* 0x0000000000007918 */ /* 0x000fc00000000000 */
        /* <DEDUP_REMOVED lines=11> */
.L_x_92:


//--------------------- .nv.shared._ZN7cutlass13device_kernelINS_4gemm6kernel13GemmUniversalIN4cute5tupleIJiiiiEEENS1_10collective13CollectiveMmaINS1_37MainloopSm90TmaGmmaWarpSpecializedFP8ILi4ENS5_IJNS4_1CILi2EEENSA_ILi1EEESC_EEENS1_35KernelTmaWarpSpecializedCooperativeEEENS5_IJNSA_ILi192EEENSA_ILi8EEENSA_ILi256EEEEEENS_12float_e4m3_tENS5_IJlSC_lEEESK_SL_NS4_8TiledMMAINS4_8MMA_AtomIJNS4_4SM904GMMA29MMA_64x8x32_F32E4M3E4M3_SS_TNILNSP_7ScaleInE1ELSR_1EEEEEENS4_6LayoutISD_NS5_IJSC_NSA_ILi0EEESV_EEEEENS5_IJNS4_10UnderscoreESY_SY_EEEEENS4_13SM90_TMA_LOADENS4_14ComposedLayoutINS4_7SwizzleILi3ELi4ELi3EEENS4_18smem_ptr_flag_bitsILi8EEENSU_INS5_IJSH_NSA_ILi128EEEEEENS5_IJS17_SC_EEEEEEEvNS4_8identityENS4_23SM90_TMA_LOAD_MULTICASTES1B_vS1C_EENS_8epilogue10collective6detail29Sm90TmaWarpSpecializedAdapterINS1G_15DefaultEpilogueISK_SL_SL_NS1F_6thread17LinearCombinationISK_Li1EffLNS1K_9ScaleType4KindE0ELNS_15FloatRoundStyleE2ESK_EENS1_15EpilogueDefaultEEEEEvvEEEEvNT_6ParamsE --------------------------
	.section	.nv.shared._ZN7cutlass13device_kernelINS_4gemm6kernel13GemmUniversalIN4cute5tupleIJiiiiEEENS1_10collective13CollectiveMmaINS1_37MainloopSm90TmaGmmaWarpSpecializedFP8ILi4ENS5_IJNS4_1CILi2EEENSA_ILi1EEESC_EEENS1_35KernelTmaWarpSpecializedCooperativeEEENS5_IJNSA_ILi192EEENSA_ILi8EEENSA_ILi256EEEEEENS_12float_e4m3_tENS5_IJlSC_lEEESK_SL_NS4_8TiledMMAINS4_8MMA_AtomIJNS4_4SM904GMMA29MMA_64x8x32_F32E4M3E4M3_SS_TNILNSP_7ScaleInE1ELSR_1EEEEEENS4_6LayoutISD_NS5_IJSC_NSA_ILi0EEESV_EEEEENS5_IJNS4_10UnderscoreESY_SY_EEEEENS4_13SM90_TMA_LOADENS4_14ComposedLayoutINS4_7SwizzleILi3ELi4ELi3EEENS4_18smem_ptr_flag_bitsILi8EEENSU_INS5_IJSH_NSA_ILi128EEEEEENS5_IJS17_SC_EEEEEEEvNS4_8identityENS4_23SM90_TMA_LOAD_MULTICASTES1B_vS1C_EENS_8epilogue10collective6detail29Sm90TmaWarpSpecializedAdapterINS1G_15DefaultEpilogueISK_SL_SL_NS1F_6thread17LinearCombinationISK_Li1EffLNS1K_9ScaleType4KindE0ELNS_15FloatRoundStyleE2ESK_EENS1_15EpilogueDefaultEEEEEvvEEEEvNT_6ParamsE,"aw",@nobits
	.sectionflags	@""
	.align	16
	.zero		1024


//--------------------- .nv.shared.reserved.0     --------------------------
	.section	.nv.shared.reserved.0,"aw",@nobits
	.weak		__nv_reservedSMEM_offset_0_alias
	.size		__nv_reservedSMEM_offset_0_alias, 0, 0
	.other		__nv_reservedSMEM_offset_0_alias,@"STO_CUDA_RESERVED_SHARED STV_DEFAULT"
__nv_reservedSMEM_offset_0_alias:
	.zero		0


//--------------------- .nv.global                --------------------------
	.section	.nv.global,"aw",@nobits
.nv.global:
	.type		_ZN39_INTERNAL_273b69e9_4_k_cu_d05a6eab_91934cute1_E,@object
	.size		_ZN39_INTERNAL_273b69e9_4_k_cu_d05a6eab_91934cute1_E,(_ZN39_INTERNAL_273b69e9_4_k_cu_d05a6eab_91934cuda3std3__45__cpo6cbeginE - _ZN39_INTERNAL_273b69e9_4_k_cu_d05a6eab_91934cute1_E)
_ZN39_INTERNAL_273b69e9_4_k_cu_d05a6eab_91934cute1_E:
	.zero		1
	.type		_ZN39_INTERNAL_273b69e9_4_k_cu_d05a6eab_91934cuda3std3__45__cpo6cbeginE,@object
	.size		_ZN39_INTERNAL_273b69e9_4_k_cu_d05a6eab_91934cuda3std3__45__cpo6cbeginE,(_ZN39_INTERNAL_273b69e9_4_k_cu_d05a6eab_91934cuda3std3__48in_placeE - _ZN39_INTERNAL_273b69e9_4_k_cu_d05a6eab_91934cuda3std3__45__cpo6cbeginE)
_ZN39_INTERNAL_273b69e9_4_k_cu_d05a6eab_91934cuda3std3__45__cpo6cbeginE:
	.zero		1
	.type		_ZN39_INTERNAL_273b69e9_4_k_cu_d05a6eab_91934cuda3std3__48in_placeE,@object
	.size		_ZN39_INTERNAL_273b69e9_4_k_cu_d05a6eab_91934cuda3std3__48in_placeE,(_ZN39_INTERNAL_273b69e9_4_k_cu_d05a6eab_91934cuda3std6ranges3__45__cpo9iter_moveE - _ZN39_INTERNAL_273b69e9_4_k_cu_d05a6eab_91934cuda3std3__48in_placeE)
_ZN39_INTERNAL_273b69e9_4_k_cu_d05a6eab_91934cuda3std3__48in_placeE:
	.zero		1
	.type		_ZN39_INTERNAL_273b69e9_4_k_cu_d05a6eab_91934cuda3std6ranges3__45__cpo9iter_moveE,@object
	.size		_ZN39_INTERNAL_273b69e9_4_k_cu_d05a6eab_91934cuda3std6ranges3__45__cpo9iter_moveE,(_ZN39_INTERNAL_273b69e9_4_k_cu_d05a6eab_91934cuda3std3__45__cpo5beginE - _ZN39_INTERNAL_273b69e9_4_k_cu_d05a6eab_91934cuda3std6ranges3__45__cpo9iter_moveE)
_ZN39_INTERNAL_273b69e9_4_k_cu_d05a6eab_91934cuda3std6ranges3__45__cpo9iter_moveE:
	.zero		1
	.type		_ZN39_INTERNAL_273b69e9_4_k_cu_d05a6eab_91934cuda3std3__45__cpo5beginE,@object
	.size		_ZN39_INTERNAL_273b69e9_4_k_cu_d05a6eab_91934cuda3std3__45__cpo5beginE,(_ZN39_INTERNAL_273b69e9_4_k_cu_d05a6eab_91934cuda3std3__441_GLOBAL__N__273b69e9_4_k_cu_d05a6eab_91936ignoreE - _ZN39_INTERNAL_273b69e9_4_k_cu_d05a6eab_91934cuda3std3__45__cpo5beginE)
_ZN39_INTERNAL_273b69e9_4_k_cu_d05a6eab_91934cuda3std3__45__cpo5beginE:
	.zero		1
	.type		_ZN39_INTERNAL_273b69e9_4_k_cu_d05a6eab_91934cuda3std3__441_GLOBAL__N__273b69e9_4_k_cu_d05a6eab_91936ignoreE,@object
	.size		_ZN39_INTERNAL_273b69e9_4_k_cu_d05a6eab_91934cuda3std3__441_GLOBAL__N__273b69e9_4_k_cu_d05a6eab_91936ignoreE,(_ZN39_INTERNAL_273b69e9_4_k_cu_d05a6eab_91934cute7productE - _ZN39_INTERNAL_273b69e9_4_k_cu_d05a6eab_91934cuda3std3__441_GLOBAL__N__273b69e9_4_k_cu_d05a6eab_91936ignoreE)
_ZN39_INTERNAL_273b69e9_4_k_cu_d05a6eab_91934cuda3std3__441_GLOBAL__N__273b69e9_4_k_cu_d05a6eab_91936ignoreE:
	.zero		1
	.type		_ZN39_INTERNAL_273b69e9_4_k_cu_d05a6eab_91934cute7productE,@object
	.size		_ZN39_INTERNAL_273b69e9_4_k_cu_d05a6eab_91934cute7productE,(_ZN39_INTERNAL_273b69e9_4_k_cu_d05a6eab_91934cuda3std3__45__cpo3endE - _ZN39_INTERNAL_273b69e9_4_k_cu_d05a6eab_91934cute7productE)
_ZN39_INTERNAL_273b69e9_4_k_cu_d05a6eab_91934cute7productE:
	.zero		1
	.type		_ZN39_INTERNAL_273b69e9_4_k_cu_d05a6eab_91934cuda3std3__45__cpo3endE,@object
	.size		_ZN39_INTERNAL_273b69e9_4_k_cu_d05a6eab_91934cuda3std3__45__cpo3endE,(_ZN39_INTERNAL_273b69e9_4_k_cu_d05a6eab_91934cuda3std3__419piecewise_constructE - _ZN39_INTERNAL_273b69e9_4_k_cu_d05a6eab_91934cuda3std3__45__cpo3endE)
_ZN39_INTERNAL_273b69e9_4_k_cu_d05a6eab_91934cuda3std3__45__cpo3endE:
	.zero		1
	.type		_ZN39_INTERNAL_273b69e9_4_k_cu_d05a6eab_91934cuda3std3__419piecewise_constructE,@object
	.size		_ZN39_INTERNAL_273b69e9_4_k_cu_d05a6eab_91934cuda3std3__419piecewise_constructE,(_ZN39_INTERNAL_273b69e9_4_k_cu_d05a6eab_91934cuda3std3__45__cpo4cendE - _ZN39_INTERNAL_273b69e9_4_k_cu_d05a6eab_91934cuda3std3__419piecewise_constructE)
_ZN39_INTERNAL_273b69e9_4_k_cu_d05a6eab_91934cuda3std3__419piecewise_constructE:
	.zero		1
	.type		_ZN39_INTERNAL_273b69e9_4_k_cu_d05a6eab_91934cuda3std3__45__cpo4cendE,@object
	.size		_ZN39_INTERNAL_273b69e9_4_k_cu_d05a6eab_91934cuda3std3__45__cpo4cendE,(_ZN39_INTERNAL_273b69e9_4_k_cu_d05a6eab_91934cuda3std6ranges3__45__cpo4swapE - _ZN39_INTERNAL_273b69e9_4_k_cu_d05a6eab_91934cuda3std3__45__cpo4cendE)
_ZN39_INTERNAL_273b69e9_4_k_cu_d05a6eab_91934cuda3std3__45__cpo4cendE:
	.zero		1
	.type		_ZN39_INTERNAL_273b69e9_4_k_cu_d05a6eab_91934cuda3std6ranges3__45__cpo4swapE,@object
	.size		_ZN39_INTERNAL_273b69e9_4_k_cu_d05a6eab_91934cuda3std6ranges3__45__cpo4swapE,(.L_7 - _ZN39_INTERNAL_273b69e9_4_k_cu_d05a6eab_91934cuda3std6ranges3__45__cpo4swapE)
_ZN39_INTERNAL_273b69e9_4_k_cu_d05a6eab_91934cuda3std6ranges3__45__cpo4swapE:
	.zero		1
.L_7:


//--------------------- .nv.constant0._ZN7cutlass13device_kernelINS_4gemm6kernel13GemmUniversalIN4cute5tupleIJiiiiEEENS1_10collective13CollectiveMmaINS1_37MainloopSm90TmaGmmaWarpSpecializedFP8ILi4ENS5_IJNS4_1CILi2EEENSA_ILi1EEESC_EEENS1_35KernelTmaWarpSpecializedCooperativeEEENS5_IJNSA_ILi192EEENSA_ILi8EEENSA_ILi256EEEEEENS_12float_e4m3_tENS5_IJlSC_lEEESK_SL_NS4_8TiledMMAINS4_8MMA_AtomIJNS4_4SM904GMMA29MMA_64x8x32_F32E4M3E4M3_SS_TNILNSP_7ScaleInE1ELSR_1EEEEEENS4_6LayoutISD_NS5_IJSC_NSA_ILi0EEESV_EEEEENS5_IJNS4_10UnderscoreESY_SY_EEEEENS4_13SM90_TMA_LOADENS4_14ComposedLayoutINS4_7SwizzleILi3ELi4ELi3EEENS4_18smem_ptr_flag_bitsILi8EEENSU_INS5_IJSH_NSA_ILi128EEEEEENS5_IJS17_SC_EEEEEEEvNS4_8identityENS4_23SM90_TMA_LOAD_MULTICASTES1B_vS1C_EENS_8epilogue10collective6detail29Sm90TmaWarpSpecializedAdapterINS1G_15DefaultEpilogueISK_SL_SL_NS1F_6thread17LinearCombinationISK_Li1EffLNS1K_9ScaleType4KindE0ELNS_15FloatRoundStyleE2ESK_EENS1_15EpilogueDefaultEEEEEvvEEEEvNT_6ParamsE --------------------------
	.section	.nv.constant0._ZN7cutlass13device_kernelINS_4gemm6kernel13GemmUniversalIN4cute5tupleIJiiiiEEENS1_10collective13CollectiveMmaINS1_37MainloopSm90TmaGmmaWarpSpecializedFP8ILi4ENS5_IJNS4_1CILi2EEENSA_ILi1EEESC_EEENS1_35KernelTmaWarpSpecializedCooperativeEEENS5_IJNSA_ILi192EEENSA_ILi8EEENSA_ILi256EEEEEENS_12float_e4m3_tENS5_IJlSC_lEEESK_SL_NS4_8TiledMMAINS4_8MMA_AtomIJNS4_4SM904GMMA29MMA_64x8x32_F32E4M3E4M3_SS_TNILNSP_7ScaleInE1ELSR_1EEEEEENS4_6LayoutISD_NS5_IJSC_NSA_ILi0EEESV_EEEEENS5_IJNS4_10UnderscoreESY_SY_EEEEENS4_13SM90_TMA_LOADENS4_14ComposedLayoutINS4_7SwizzleILi3ELi4ELi3EEENS4_18smem_ptr_flag_bitsILi8EEENSU_INS5_IJSH_NSA_ILi128EEEEEENS5_IJS17_SC_EEEEEEEvNS4_8identityENS4_23SM90_TMA_LOAD_MULTICASTES1B_vS1C_EENS_8epilogue10collective6detail29Sm90TmaWarpSpecializedAdapterINS1G_15DefaultEpilogueISK_SL_SL_NS1F_6thread17LinearCombinationISK_Li1EffLNS1K_9ScaleType4KindE0ELNS_15FloatRoundStyleE2ESK_EENS1_15EpilogueDefaultEEEEEvvEEEEvNT_6ParamsE,"a",@progbits
	.sectionflags	@""
	.align	4
.nv.constant0._ZN7cutlass13device_kernelINS_4gemm6kernel13GemmUniversalIN4cute5tupleIJiiiiEEENS1_10collective13CollectiveMmaINS1_37MainloopSm90TmaGmmaWarpSpecializedFP8ILi4ENS5_IJNS4_1CILi2EEENSA_ILi1EEESC_EEENS1_35KernelTmaWarpSpecializedCooperativeEEENS5_IJNSA_ILi192EEENSA_ILi8EEENSA_ILi256EEEEEENS_12float_e4m3_tENS5_IJlSC_lEEESK_SL_NS4_8TiledMMAINS4_8MMA_AtomIJNS4_4SM904GMMA29MMA_64x8x32_F32E4M3E4M3_SS_TNILNSP_7ScaleInE1ELSR_1EEEEEENS4_6LayoutISD_NS5_IJSC_NSA_ILi0EEESV_EEEEENS5_IJNS4_10UnderscoreESY_SY_EEEEENS4_13SM90_TMA_LOADENS4_14ComposedLayoutINS4_7SwizzleILi3ELi4ELi3EEENS4_18smem_ptr_flag_bitsILi8EEENSU_INS5_IJSH_NSA_ILi128EEEEEENS5_IJS17_SC_EEEEEEEvNS4_8identityENS4_23SM90_TMA_LOAD_MULTICASTES1B_vS1C_EENS_8epilogue10collective6detail29Sm90TmaWarpSpecializedAdapterINS1G_15DefaultEpilogueISK_SL_SL_NS1F_6thread17LinearCombinationISK_Li1EffLNS1K_9ScaleType4KindE0ELNS_15FloatRoundStyleE2ESK_EENS1_15EpilogueDefaultEEEEEvvEEEEvNT_6ParamsE:
	.zero		1664


//--------------------- SYMBOLS --------------------------

	.type		.nv.reservedSmem.offset0,@object
	.size		.nv.reservedSmem.offset0,0x4
